//
// Generated by NVIDIA NVVM Compiler
//
// Compiler Build ID: CL-36424714
// Cuda compilation tools, release 13.0, V13.0.88
// Based on NVVM 20.0.0
//

.version 9.0
.target sm_100
.address_size 64

	// .globl	_Z11mexican_hatPffff
// _ZZ28cross_correlate_with_waveletPfS_S_iiE10sh_wavelet has been demoted

.visible .entry _Z11mexican_hatPffff(
	.param .u64 .ptr .align 1 _Z11mexican_hatPffff_param_0,
	.param .f32 _Z11mexican_hatPffff_param_1,
	.param .f32 _Z11mexican_hatPffff_param_2,
	.param .f32 _Z11mexican_hatPffff_param_3
)
{
	.reg .b32 	%r<7>;
	.reg .b32 	%f<27>;
	.reg .b64 	%rd<5>;
	.reg .b64 	%fd<12>;

	ld.param.u64 	%rd1, [_Z11mexican_hatPffff_param_0];
	ld.param.f32 	%f1, [_Z11mexican_hatPffff_param_1];
	ld.param.f32 	%f2, [_Z11mexican_hatPffff_param_2];
	ld.param.f32 	%f3, [_Z11mexican_hatPffff_param_3];
	cvta.to.global.u64 	%rd2, %rd1;
	mov.u32 	%r1, %tid.x;
	mov.u32 	%r2, %ctaid.x;
	mov.u32 	%r3, %ntid.x;
	mad.lo.s32 	%r4, %r2, %r3, %r1;
	cvt.rn.f32.s32 	%f4, %r4;
	fma.rn.f32 	%f5, %f3, %f4, %f2;
	mul.f32 	%f6, %f1, %f1;
	mul.f32 	%f7, %f5, %f5;
	cvt.f64.f32 	%fd1, %f1;
	mul.f64 	%fd2, %fd1, 0d4008000000000000;
	sqrt.rn.f64 	%fd3, %fd2;
	mul.f64 	%fd4, %fd3, 0d3FF54D1C04726946;
	mov.f64 	%fd5, 0d4000000000000000;
	div.rn.f64 	%fd6, %fd5, %fd4;
	cvt.rn.f32.f64 	%f8, %fd6;
	div.rn.f32 	%f9, %f7, %f6;
	mov.f32 	%f10, 0f3F800000;
	sub.f32 	%f11, %f10, %f9;
	cvt.f64.f32 	%fd7, %f7;
	cvt.f64.f32 	%fd8, %f6;
	add.f64 	%fd9, %fd8, %fd8;
	neg.f64 	%fd10, %fd7;
	div.rn.f64 	%fd11, %fd10, %fd9;
	cvt.rn.f32.f64 	%f12, %fd11;
	fma.rn.f32 	%f13, %f12, 0f3BBB989D, 0f3F000000;
	cvt.sat.f32.f32 	%f14, %f13;
	mov.f32 	%f15, 0f4B400001;
	mov.f32 	%f16, 0f437C0000;
	fma.rm.f32 	%f17, %f14, %f16, %f15;
	add.f32 	%f18, %f17, 0fCB40007F;
	neg.f32 	%f19, %f18;
	fma.rn.f32 	%f20, %f12, 0f3FB8AA3B, %f19;
	fma.rn.f32 	%f21, %f12, 0f32A57060, %f20;
	mov.b32 	%r5, %f17;
	shl.b32 	%r6, %r5, 23;
	mov.b32 	%f22, %r6;
	ex2.approx.ftz.f32 	%f23, %f21;
	mul.f32 	%f24, %f23, %f22;
	mul.f32 	%f25, %f11, %f8;
	mul.f32 	%f26, %f25, %f24;
	mul.wide.s32 	%rd3, %r4, 4;
	add.s64 	%rd4, %rd2, %rd3;
	st.global.f32 	[%rd4], %f26;
	ret;

}
	// .globl	_Z8to_floatPfP6__halfi
.visible .entry _Z8to_floatPfP6__halfi(
	.param .u64 .ptr .align 1 _Z8to_floatPfP6__halfi_param_0,
	.param .u64 .ptr .align 1 _Z8to_floatPfP6__halfi_param_1,
	.param .u32 _Z8to_floatPfP6__halfi_param_2
)
{
	.reg .pred 	%p<2>;
	.reg .b16 	%rs<2>;
	.reg .b32 	%r<6>;
	.reg .b32 	%f<2>;
	.reg .b64 	%rd<9>;

	ld.param.u64 	%rd1, [_Z8to_floatPfP6__halfi_param_0];
	ld.param.u64 	%rd2, [_Z8to_floatPfP6__halfi_param_1];
	ld.param.u32 	%r2, [_Z8to_floatPfP6__halfi_param_2];
	mov.u32 	%r3, %tid.x;
	mov.u32 	%r4, %ctaid.x;
	mov.u32 	%r5, %ntid.x;
	mad.lo.s32 	%r1, %r4, %r5, %r3;
	setp.ge.s32 	%p1, %r1, %r2;
	@%p1 bra 	$L__BB1_2;
	cvta.to.global.u64 	%rd3, %rd2;
	cvta.to.global.u64 	%rd4, %rd1;
	mul.wide.s32 	%rd5, %r1, 2;
	add.s64 	%rd6, %rd3, %rd5;
	ld.global.u16 	%rs1, [%rd6];
	// begin inline asm
	{  cvt.f32.f16 %f1, %rs1;}

	// end inline asm
	mul.wide.s32 	%rd7, %r1, 4;
	add.s64 	%rd8, %rd4, %rd7;
	st.global.f32 	[%rd8], %f1;
$L__BB1_2:
	ret;

}
	// .globl	_Z28cross_correlate_with_waveletPfS_S_ii
.visible .entry _Z28cross_correlate_with_waveletPfS_S_ii(
	.param .u64 .ptr .align 1 _Z28cross_correlate_with_waveletPfS_S_ii_param_0,
	.param .u64 .ptr .align 1 _Z28cross_correlate_with_waveletPfS_S_ii_param_1,
	.param .u64 .ptr .align 1 _Z28cross_correlate_with_waveletPfS_S_ii_param_2,
	.param .u32 _Z28cross_correlate_with_waveletPfS_S_ii_param_3,
	.param .u32 _Z28cross_correlate_with_waveletPfS_S_ii_param_4
)
{
	.reg .pred 	%p<16>;
	.reg .b32 	%r<61>;
	.reg .b32 	%f<41>;
	.reg .b64 	%rd<21>;
	// demoted variable
	.shared .align 4 .b8 _ZZ28cross_correlate_with_waveletPfS_S_iiE10sh_wavelet[32];
	ld.param.u64 	%rd3, [_Z28cross_correlate_with_waveletPfS_S_ii_param_0];
	ld.param.u64 	%rd5, [_Z28cross_correlate_with_waveletPfS_S_ii_param_1];
	ld.param.u64 	%rd4, [_Z28cross_correlate_with_waveletPfS_S_ii_param_2];
	ld.param.u32 	%r28, [_Z28cross_correlate_with_waveletPfS_S_ii_param_3];
	ld.param.u32 	%r29, [_Z28cross_correlate_with_waveletPfS_S_ii_param_4];
	cvta.to.global.u64 	%rd1, %rd5;
	mov.u32 	%r1, %tid.x;
	mov.u32 	%r30, %ctaid.x;
	mov.u32 	%r31, %ntid.x;
	mul.lo.s32 	%r2, %r30, %r31;
	add.s32 	%r3, %r2, %r1;
	setp.ge.u32 	%p1, %r1, %r29;
	@%p1 bra 	$L__BB2_2;
	cvta.to.global.u64 	%rd6, %rd4;
	mul.wide.u32 	%rd7, %r1, 4;
	add.s64 	%rd8, %rd6, %rd7;
	ld.global.f32 	%f16, [%rd8];
	shl.b32 	%r32, %r1, 2;
	mov.u32 	%r33, _ZZ28cross_correlate_with_waveletPfS_S_iiE10sh_wavelet;
	add.s32 	%r34, %r33, %r32;
	st.shared.f32 	[%r34], %f16;
$L__BB2_2:
	bar.sync 	0;
	cvta.to.global.u64 	%rd9, %rd3;
	mul.wide.s32 	%rd10, %r3, 4;
	add.s64 	%rd2, %rd9, %rd10;
	shr.u32 	%r35, %r29, 31;
	add.s32 	%r36, %r29, %r35;
	shr.s32 	%r5, %r36, 1;
	neg.s32 	%r58, %r5;
	setp.ge.s32 	%p2, %r58, %r5;
	sub.s32 	%r57, %r3, %r5;
	setp.ge.s32 	%p3, %r57, %r28;
	or.pred  	%p4, %p2, %p3;
	mov.f32 	%f36, 0f00000000;
	@%p4 bra 	$L__BB2_19;
	not.b32 	%r37, %r2;
	add.s32 	%r38, %r28, %r37;
	add.s32 	%r39, %r1, %r58;
	sub.s32 	%r40, %r38, %r39;
	not.b32 	%r41, %r58;
	add.s32 	%r42, %r5, %r41;
	min.u32 	%r7, %r40, %r42;
	and.b32  	%r43, %r7, 3;
	setp.eq.s32 	%p5, %r43, 3;
	mov.f32 	%f36, 0f00000000;
	@%p5 bra 	$L__BB2_8;
	add.s32 	%r44, %r58, %r5;
	shl.b32 	%r45, %r44, 2;
	mov.u32 	%r46, _ZZ28cross_correlate_with_waveletPfS_S_iiE10sh_wavelet;
	add.s32 	%r54, %r46, %r45;
	add.s32 	%r47, %r7, 1;
	and.b32  	%r48, %r47, 3;
	neg.s32 	%r53, %r48;
	mov.f32 	%f36, 0f00000000;
$L__BB2_5:
	.pragma "nounroll";
	setp.lt.s32 	%p6, %r57, 0;
	@%p6 bra 	$L__BB2_7;
	mul.wide.u32 	%rd11, %r57, 4;
	add.s64 	%rd12, %rd1, %rd11;
	ld.global.f32 	%f21, [%rd12];
	ld.shared.f32 	%f22, [%r54];
	fma.rn.f32 	%f36, %f21, %f22, %f36;
$L__BB2_7:
	add.s32 	%r58, %r58, 1;
	add.s32 	%r57, %r57, 1;
	add.s32 	%r54, %r54, 4;
	add.s32 	%r53, %r53, 1;
	setp.ne.s32 	%p7, %r53, 0;
	@%p7 bra 	$L__BB2_5;
$L__BB2_8:
	setp.lt.u32 	%p8, %r7, 3;
	@%p8 bra 	$L__BB2_19;
	mov.u32 	%r51, _ZZ28cross_correlate_with_waveletPfS_S_iiE10sh_wavelet;
$L__BB2_10:
	setp.lt.s32 	%p9, %r57, 0;
	add.s32 	%r49, %r58, %r5;
	shl.b32 	%r50, %r49, 2;
	add.s32 	%r22, %r51, %r50;
	@%p9 bra 	$L__BB2_12;
	mul.wide.u32 	%rd13, %r57, 4;
	add.s64 	%rd14, %rd1, %rd13;
	ld.global.f32 	%f23, [%rd14];
	ld.shared.f32 	%f24, [%r22];
	fma.rn.f32 	%f36, %f23, %f24, %f36;
$L__BB2_12:
	add.s32 	%r52, %r58, %r3;
	add.s32 	%r23, %r52, 1;
	setp.lt.s32 	%p10, %r23, 0;
	@%p10 bra 	$L__BB2_14;
	mul.wide.u32 	%rd15, %r23, 4;
	add.s64 	%rd16, %rd1, %rd15;
	ld.global.f32 	%f25, [%rd16];
	ld.shared.f32 	%f26, [%r22+4];
	fma.rn.f32 	%f36, %f25, %f26, %f36;
$L__BB2_14:
	add.s32 	%r24, %r23, 1;
	setp.lt.s32 	%p11, %r24, 0;
	@%p11 bra 	$L__BB2_16;
	mul.wide.u32 	%rd17, %r24, 4;
	add.s64 	%rd18, %rd1, %rd17;
	ld.global.f32 	%f27, [%rd18];
	ld.shared.f32 	%f28, [%r22+8];
	fma.rn.f32 	%f36, %f27, %f28, %f36;
$L__BB2_16:
	add.s32 	%r25, %r23, 2;
	setp.lt.s32 	%p12, %r25, 0;
	@%p12 bra 	$L__BB2_18;
	mul.wide.u32 	%rd19, %r25, 4;
	add.s64 	%rd20, %rd1, %rd19;
	ld.global.f32 	%f29, [%rd20];
	ld.shared.f32 	%f30, [%r22+12];
	fma.rn.f32 	%f36, %f29, %f30, %f36;
$L__BB2_18:
	add.s32 	%r58, %r58, 4;
	setp.lt.s32 	%p13, %r58, %r5;
	add.s32 	%r57, %r23, 3;
	setp.lt.s32 	%p14, %r57, %r28;
	and.pred  	%p15, %p13, %p14;
	@%p15 bra 	$L__BB2_10;
$L__BB2_19:
	st.global.f32 	[%rd2], %f36;
	ret;

}
	// .globl	_Z9thresholdPiPff
.visible .entry _Z9thresholdPiPff(
	.param .u64 .ptr .align 1 _Z9thresholdPiPff_param_0,
	.param .u64 .ptr .align 1 _Z9thresholdPiPff_param_1,
	.param .f32 _Z9thresholdPiPff_param_2
)
{
	.reg .pred 	%p<2>;
	.reg .b32 	%r<6>;
	.reg .b32 	%f<3>;
	.reg .b64 	%rd<8>;

	ld.param.u64 	%rd1, [_Z9thresholdPiPff_param_0];
	ld.param.u64 	%rd2, [_Z9thresholdPiPff_param_1];
	ld.param.f32 	%f1, [_Z9thresholdPiPff_param_2];
	cvta.to.global.u64 	%rd3, %rd1;
	cvta.to.global.u64 	%rd4, %rd2;
	mov.u32 	%r1, %tid.x;
	mov.u32 	%r2, %ctaid.x;
	mov.u32 	%r3, %ntid.x;
	mad.lo.s32 	%r4, %r2, %r3, %r1;
	mul.wide.s32 	%rd5, %r4, 4;
	add.s64 	%rd6, %rd4, %rd5;
	ld.global.f32 	%f2, [%rd6];
	setp.ge.f32 	%p1, %f2, %f1;
	selp.u32 	%r5, 1, 0, %p1;
	add.s64 	%rd7, %rd3, %rd5;
	st.global.u32 	[%rd7], %r5;
	ret;

}
	// .globl	_Z11edge_detectPiS_i
.visible .entry _Z11edge_detectPiS_i(
	.param .u64 .ptr .align 1 _Z11edge_detectPiS_i_param_0,
	.param .u64 .ptr .align 1 _Z11edge_detectPiS_i_param_1,
	.param .u32 _Z11edge_detectPiS_i_param_2
)
{
	.reg .pred 	%p<4>;
	.reg .b32 	%r<14>;
	.reg .b64 	%rd<9>;

	ld.param.u64 	%rd4, [_Z11edge_detectPiS_i_param_0];
	ld.param.u64 	%rd3, [_Z11edge_detectPiS_i_param_1];
	ld.param.u32 	%r4, [_Z11edge_detectPiS_i_param_2];
	cvta.to.global.u64 	%rd5, %rd4;
	mov.u32 	%r5, %tid.x;
	mov.u32 	%r6, %ctaid.x;
	mov.u32 	%r7, %ntid.x;
	mad.lo.s32 	%r1, %r6, %r7, %r5;
	add.s32 	%r8, %r4, -1;
	setp.ne.s32 	%p1, %r1, %r8;
	mul.wide.s32 	%rd6, %r1, 4;
	add.s64 	%rd1, %rd5, %rd6;
	@%p1 bra 	$L__BB4_2;
	mov.b32 	%r9, 0;
	st.global.u32 	[%rd1], %r9;
$L__BB4_2:
	cvta.to.global.u64 	%rd7, %rd3;
	add.s64 	%rd2, %rd7, %rd6;
	ld.global.u32 	%r11, [%rd2];
	setp.ne.s32 	%p2, %r11, 0;
	mov.b32 	%r13, 0;
	@%p2 bra 	$L__BB4_4;
	ld.global.u32 	%r12, [%rd2+4];
	setp.ne.s32 	%p3, %r12, 0;
	selp.u32 	%r13, 1, 0, %p3;
$L__BB4_4:
	st.global.u32 	[%rd1], %r13;
	ret;

}
	// .globl	_Z11merge_leadsPiS_iS_iS_i
.visible .entry _Z11merge_leadsPiS_iS_iS_i(
	.param .u64 .ptr .align 1 _Z11merge_leadsPiS_iS_iS_i_param_0,
	.param .u64 .ptr .align 1 _Z11merge_leadsPiS_iS_iS_i_param_1,
	.param .u32 _Z11merge_leadsPiS_iS_iS_i_param_2,
	.param .u64 .ptr .align 1 _Z11merge_leadsPiS_iS_iS_i_param_3,
	.param .u32 _Z11merge_leadsPiS_iS_iS_i_param_4,
	.param .u64 .ptr .align 1 _Z11merge_leadsPiS_iS_iS_i_param_5,
	.param .u32 _Z11merge_leadsPiS_iS_iS_i_param_6
)
{
	.reg .b32 	%r<17>;
	.reg .b64 	%rd<17>;

	ld.param.u64 	%rd1, [_Z11merge_leadsPiS_iS_iS_i_param_0];
	ld.param.u64 	%rd2, [_Z11merge_leadsPiS_iS_iS_i_param_1];
	ld.param.u32 	%r1, [_Z11merge_leadsPiS_iS_iS_i_param_2];
	ld.param.u64 	%rd3, [_Z11merge_leadsPiS_iS_iS_i_param_3];
	ld.param.u32 	%r2, [_Z11merge_leadsPiS_iS_iS_i_param_4];
	ld.param.u64 	%rd4, [_Z11merge_leadsPiS_iS_iS_i_param_5];
	ld.param.u32 	%r3, [_Z11merge_leadsPiS_iS_iS_i_param_6];
	cvta.to.global.u64 	%rd5, %rd1;
	cvta.to.global.u64 	%rd6, %rd4;
	cvta.to.global.u64 	%rd7, %rd3;
	cvta.to.global.u64 	%rd8, %rd2;
	mov.u32 	%r4, %tid.x;
	mov.u32 	%r5, %ctaid.x;
	mov.u32 	%r6, %ntid.x;
	mad.lo.s32 	%r7, %r5, %r6, %r4;
	add.s32 	%r8, %r1, %r7;
	mul.wide.s32 	%rd9, %r8, 4;
	add.s64 	%rd10, %rd8, %rd9;
	ld.global.u32 	%r9, [%rd10];
	add.s32 	%r10, %r2, %r7;
	mul.wide.s32 	%rd11, %r10, 4;
	add.s64 	%rd12, %rd7, %rd11;
	ld.global.u32 	%r11, [%rd12];
	add.s32 	%r12, %r3, %r7;
	mul.wide.s32 	%rd13, %r12, 4;
	add.s64 	%rd14, %rd6, %rd13;
	ld.global.u32 	%r13, [%rd14];
	add.s32 	%r14, %r11, %r9;
	add.s32 	%r15, %r14, %r13;
	and.b32  	%r16, %r15, 2;
	mul.wide.s32 	%rd15, %r7, 4;
	add.s64 	%rd16, %rd5, %rd15;
	st.global.u32 	[%rd16], %r16;
	ret;

}
	// .globl	_Z22int_3_median_reductionPiS_S_S_
.visible .entry _Z22int_3_median_reductionPiS_S_S_(
	.param .u64 .ptr .align 1 _Z22int_3_median_reductionPiS_S_S__param_0,
	.param .u64 .ptr .align 1 _Z22int_3_median_reductionPiS_S_S__param_1,
	.param .u64 .ptr .align 1 _Z22int_3_median_reductionPiS_S_S__param_2,
	.param .u64 .ptr .align 1 _Z22int_3_median_reductionPiS_S_S__param_3
)
{
	.local .align 16 .b8 	__local_depot6[32];
	.reg .b64 	%SP;
	.reg .b64 	%SPL;
	.reg .pred 	%p<4>;
	.reg .b32 	%r<16>;
	.reg .b64 	%rd<27>;

	mov.u64 	%SPL, __local_depot6;
	ld.param.u64 	%rd1, [_Z22int_3_median_reductionPiS_S_S__param_0];
	ld.param.u64 	%rd2, [_Z22int_3_median_reductionPiS_S_S__param_1];
	ld.param.u64 	%rd3, [_Z22int_3_median_reductionPiS_S_S__param_2];
	ld.param.u64 	%rd4, [_Z22int_3_median_reductionPiS_S_S__param_3];
	cvta.to.global.u64 	%rd5, %rd2;
	cvta.to.global.u64 	%rd6, %rd4;
	cvta.to.global.u64 	%rd7, %rd1;
	cvta.to.global.u64 	%rd8, %rd3;
	add.u64 	%rd10, %SPL, 0;
	mov.u32 	%r1, %tid.x;
	mov.u32 	%r2, %ctaid.x;
	mov.u32 	%r3, %ntid.x;
	mad.lo.s32 	%r4, %r2, %r3, %r1;
	mul.lo.s32 	%r5, %r4, 3;
	mov.b32 	%r6, 0;
	mov.b32 	%r7, 2;
	mov.b32 	%r8, 1;
	st.local.v4.u32 	[%rd10], {%r8, %r7, %r6, %r6};
	st.local.v4.u32 	[%rd10+16], {%r6, %r6, %r7, %r8};
	mul.wide.s32 	%rd11, %r5, 4;
	add.s64 	%rd12, %rd8, %rd11;
	ld.global.u32 	%r9, [%rd12];
	ld.global.u32 	%r10, [%rd12+4];
	setp.lt.s32 	%p1, %r9, %r10;
	ld.global.u32 	%r11, [%rd12+8];
	setp.lt.s32 	%p2, %r9, %r11;
	setp.lt.s32 	%p3, %r10, %r11;
	selp.u64 	%rd13, 1, 0, %p3;
	selp.b64 	%rd14, 4, 0, %p1;
	selp.b64 	%rd15, 2, 0, %p2;
	or.b64  	%rd16, %rd15, %rd14;
	or.b64  	%rd17, %rd16, %rd13;
	shl.b64 	%rd18, %rd17, 2;
	add.s64 	%rd19, %rd10, %rd18;
	ld.local.u32 	%r12, [%rd19];
	add.s32 	%r13, %r12, %r5;
	mul.wide.s32 	%rd20, %r12, 4;
	add.s64 	%rd21, %rd12, %rd20;
	ld.global.u32 	%r14, [%rd21];
	mul.wide.s32 	%rd22, %r4, 4;
	add.s64 	%rd23, %rd7, %rd22;
	st.global.u32 	[%rd23], %r14;
	mul.wide.s32 	%rd24, %r13, 4;
	add.s64 	%rd25, %rd6, %rd24;
	ld.global.u32 	%r15, [%rd25];
	add.s64 	%rd26, %rd5, %rd22;
	st.global.u32 	[%rd26], %r15;
	ret;

}
	// .globl	_Z19int_3_median_filterPiS_
.visible .entry _Z19int_3_median_filterPiS_(
	.param .u64 .ptr .align 1 _Z19int_3_median_filterPiS__param_0,
	.param .u64 .ptr .align 1 _Z19int_3_median_filterPiS__param_1
)
{
	.local .align 16 .b8 	__local_depot7[32];
	.reg .b64 	%SP;
	.reg .b64 	%SPL;
	.reg .pred 	%p<4>;
	.reg .b32 	%r<13>;
	.reg .b64 	%rd<19>;

	mov.u64 	%SPL, __local_depot7;
	ld.param.u64 	%rd1, [_Z19int_3_median_filterPiS__param_0];
	ld.param.u64 	%rd2, [_Z19int_3_median_filterPiS__param_1];
	cvta.to.global.u64 	%rd3, %rd1;
	cvta.to.global.u64 	%rd4, %rd2;
	add.u64 	%rd6, %SPL, 0;
	mov.u32 	%r1, %tid.x;
	mov.u32 	%r2, %ctaid.x;
	mov.u32 	%r3, %ntid.x;
	mad.lo.s32 	%r4, %r2, %r3, %r1;
	mov.b32 	%r5, 0;
	mov.b32 	%r6, 2;
	mov.b32 	%r7, 1;
	st.local.v4.u32 	[%rd6], {%r7, %r6, %r5, %r5};
	st.local.v4.u32 	[%rd6+16], {%r5, %r5, %r6, %r7};
	mul.wide.s32 	%rd7, %r4, 4;
	add.s64 	%rd8, %rd4, %rd7;
	ld.global.u32 	%r8, [%rd8];
	ld.global.u32 	%r9, [%rd8+4];
	setp.lt.s32 	%p1, %r8, %r9;
	ld.global.u32 	%r10, [%rd8+8];
	setp.lt.s32 	%p2, %r8, %r10;
	setp.lt.s32 	%p3, %r9, %r10;
	selp.u64 	%rd9, 1, 0, %p3;
	selp.b64 	%rd10, 4, 0, %p1;
	selp.b64 	%rd11, 2, 0, %p2;
	or.b64  	%rd12, %rd11, %rd10;
	or.b64  	%rd13, %rd12, %rd9;
	shl.b64 	%rd14, %rd13, 2;
	add.s64 	%rd15, %rd6, %rd14;
	ld.local.u32 	%r11, [%rd15];
	mul.wide.s32 	%rd16, %r11, 4;
	add.s64 	%rd17, %rd8, %rd16;
	ld.global.u32 	%r12, [%rd17];
	add.s64 	%rd18, %rd3, %rd7;
	st.global.u32 	[%rd18], %r12;
	ret;

}
	// .globl	_Z13index_of_peakPiS_S_
.visible .entry _Z13index_of_peakPiS_S_(
	.param .u64 .ptr .align 1 _Z13index_of_peakPiS_S__param_0,
	.param .u64 .ptr .align 1 _Z13index_of_peakPiS_S__param_1,
	.param .u64 .ptr .align 1 _Z13index_of_peakPiS_S__param_2
)
{
	.reg .pred 	%p<2>;
	.reg .b32 	%r<8>;
	.reg .b64 	%rd<12>;

	ld.param.u64 	%rd1, [_Z13index_of_peakPiS_S__param_0];
	ld.param.u64 	%rd2, [_Z13index_of_peakPiS_S__param_1];
	ld.param.u64 	%rd3, [_Z13index_of_peakPiS_S__param_2];
	cvta.to.global.u64 	%rd4, %rd3;
	mov.u32 	%r2, %tid.x;
	mov.u32 	%r3, %ctaid.x;
	mov.u32 	%r4, %ntid.x;
	mad.lo.s32 	%r1, %r3, %r4, %r2;
	mul.wide.s32 	%rd5, %r1, 4;
	add.s64 	%rd6, %rd4, %rd5;
	ld.global.u32 	%r5, [%rd6];
	setp.eq.s32 	%p1, %r5, 0;
	@%p1 bra 	$L__BB8_2;
	cvta.to.global.u64 	%rd7, %rd1;
	cvta.to.global.u64 	%rd8, %rd2;
	shr.s32 	%r6, %r1, 4;
	mul.wide.s32 	%rd9, %r6, 4;
	add.s64 	%rd10, %rd7, %rd9;
	st.global.u32 	[%rd10], %r1;
	add.s64 	%rd11, %rd8, %rd9;
	mov.b32 	%r7, 1;
	st.global.u32 	[%rd11], %r7;
$L__BB8_2:
	ret;

}
	// .globl	_Z7nonzeroPiS_i
.visible .entry _Z7nonzeroPiS_i(
	.param .u64 .ptr .align 1 _Z7nonzeroPiS_i_param_0,
	.param .u64 .ptr .align 1 _Z7nonzeroPiS_i_param_1,
	.param .u32 _Z7nonzeroPiS_i_param_2
)
{
	.reg .pred 	%p<3>;
	.reg .b32 	%r<8>;
	.reg .b64 	%rd<8>;

	ld.param.u64 	%rd1, [_Z7nonzeroPiS_i_param_0];
	ld.param.u64 	%rd2, [_Z7nonzeroPiS_i_param_1];
	ld.param.u32 	%r2, [_Z7nonzeroPiS_i_param_2];
	mov.u32 	%r3, %tid.x;
	mov.u32 	%r4, %ctaid.x;
	mov.u32 	%r5, %ntid.x;
	mad.lo.s32 	%r1, %r4, %r5, %r3;
	setp.ge.s32 	%p1, %r1, %r2;
	@%p1 bra 	$L__BB9_2;
	cvta.to.global.u64 	%rd3, %rd2;
	cvta.to.global.u64 	%rd4, %rd1;
	mul.wide.s32 	%rd5, %r1, 4;
	add.s64 	%rd6, %rd3, %rd5;
	ld.global.u32 	%r6, [%rd6];
	setp.ne.s32 	%p2, %r6, 0;
	selp.u32 	%r7, 1, 0, %p2;
	add.s64 	%rd7, %rd4, %rd5;
	st.global.u32 	[%rd7], %r7;
$L__BB9_2:
	ret;

}
	// .globl	_Z7scatterPiS_S_S_i
.visible .entry _Z7scatterPiS_S_S_i(
	.param .u64 .ptr .align 1 _Z7scatterPiS_S_S_i_param_0,
	.param .u64 .ptr .align 1 _Z7scatterPiS_S_S_i_param_1,
	.param .u64 .ptr .align 1 _Z7scatterPiS_S_S_i_param_2,
	.param .u64 .ptr .align 1 _Z7scatterPiS_S_S_i_param_3,
	.param .u32 _Z7scatterPiS_S_S_i_param_4
)
{
	.reg .pred 	%p<3>;
	.reg .b32 	%r<9>;
	.reg .b64 	%rd<16>;

	ld.param.u64 	%rd1, [_Z7scatterPiS_S_S_i_param_0];
	ld.param.u64 	%rd2, [_Z7scatterPiS_S_S_i_param_1];
	ld.param.u64 	%rd3, [_Z7scatterPiS_S_S_i_param_2];
	ld.param.u64 	%rd4, [_Z7scatterPiS_S_S_i_param_3];
	ld.param.u32 	%r2, [_Z7scatterPiS_S_S_i_param_4];
	mov.u32 	%r3, %tid.x;
	mov.u32 	%r4, %ctaid.x;
	mov.u32 	%r5, %ntid.x;
	mad.lo.s32 	%r1, %r4, %r5, %r3;
	setp.ge.s32 	%p1, %r1, %r2;
	@%p1 bra 	$L__BB10_3;
	cvta.to.global.u64 	%rd5, %rd4;
	mul.wide.s32 	%rd6, %r1, 4;
	add.s64 	%rd7, %rd5, %rd6;
	ld.global.u32 	%r6, [%rd7];
	setp.eq.s32 	%p2, %r6, 0;
	@%p2 bra 	$L__BB10_3;
	cvta.to.global.u64 	%rd8, %rd3;
	add.s64 	%rd10, %rd8, %rd6;
	ld.global.u32 	%r7, [%rd10];
	cvta.to.global.u64 	%rd11, %rd2;
	add.s64 	%rd12, %rd11, %rd6;
	ld.global.u32 	%r8, [%rd12];
	cvta.to.global.u64 	%rd13, %rd1;
	mul.wide.s32 	%rd14, %r7, 4;
	add.s64 	%rd15, %rd13, %rd14;
	st.global.u32 	[%rd15], %r8;
$L__BB10_3:
	ret;

}
	// .globl	_Z14get_compact_rrPiS_ii
.visible .entry _Z14get_compact_rrPiS_ii(
	.param .u64 .ptr .align 1 _Z14get_compact_rrPiS_ii_param_0,
	.param .u64 .ptr .align 1 _Z14get_compact_rrPiS_ii_param_1,
	.param .u32 _Z14get_compact_rrPiS_ii_param_2,
	.param .u32 _Z14get_compact_rrPiS_ii_param_3
)
{
	.reg .pred 	%p<2>;
	.reg .b32 	%r<13>;
	.reg .b64 	%rd<8>;

	ld.param.u64 	%rd1, [_Z14get_compact_rrPiS_ii_param_0];
	ld.param.u64 	%rd2, [_Z14get_compact_rrPiS_ii_param_1];
	ld.param.u32 	%r2, [_Z14get_compact_rrPiS_ii_param_2];
	ld.param.u32 	%r3, [_Z14get_compact_rrPiS_ii_param_3];
	mov.u32 	%r4, %tid.x;
	mov.u32 	%r5, %ctaid.x;
	mov.u32 	%r6, %ntid.x;
	mad.lo.s32 	%r1, %r5, %r6, %r4;
	add.s32 	%r7, %r3, -1;
	setp.ge.s32 	%p1, %r1, %r7;
	@%p1 bra 	$L__BB11_2;
	cvta.to.global.u64 	%rd3, %rd2;
	cvta.to.global.u64 	%rd4, %rd1;
	mul.lo.s32 	%r8, %r2, 60;
	mul.wide.s32 	%rd5, %r1, 4;
	add.s64 	%rd6, %rd3, %rd5;
	ld.global.u32 	%r9, [%rd6+4];
	ld.global.u32 	%r10, [%rd6];
	sub.s32 	%r11, %r9, %r10;
	div.s32 	%r12, %r8, %r11;
	add.s64 	%rd7, %rd4, %rd5;
	st.global.u32 	[%rd7+4], %r12;
$L__BB11_2:
	ret;

}
	// .globl	_Z6get_rrPiS_S_iii
.visible .entry _Z6get_rrPiS_S_iii(
	.param .u64 .ptr .align 1 _Z6get_rrPiS_S_iii_param_0,
	.param .u64 .ptr .align 1 _Z6get_rrPiS_S_iii_param_1,
	.param .u64 .ptr .align 1 _Z6get_rrPiS_S_iii_param_2,
	.param .u32 _Z6get_rrPiS_S_iii_param_3,
	.param .u32 _Z6get_rrPiS_S_iii_param_4,
	.param .u32 _Z6get_rrPiS_S_iii_param_5
)
{
	.reg .pred 	%p<4>;
	.reg .b32 	%r<20>;
	.reg .b64 	%rd<16>;

	ld.param.u64 	%rd3, [_Z6get_rrPiS_S_iii_param_0];
	ld.param.u64 	%rd4, [_Z6get_rrPiS_S_iii_param_1];
	ld.param.u64 	%rd5, [_Z6get_rrPiS_S_iii_param_2];
	ld.param.u32 	%r6, [_Z6get_rrPiS_S_iii_param_3];
	ld.param.u32 	%r7, [_Z6get_rrPiS_S_iii_param_4];
	ld.param.u32 	%r8, [_Z6get_rrPiS_S_iii_param_5];
	cvta.to.global.u64 	%rd1, %rd5;
	cvta.to.global.u64 	%rd2, %rd4;
	mov.u32 	%r9, %tid.x;
	mov.u32 	%r10, %ctaid.x;
	mov.u32 	%r11, %ntid.x;
	mad.lo.s32 	%r19, %r10, %r11, %r9;
	mul.wide.s32 	%rd6, %r19, 4;
	add.s64 	%rd7, %rd2, %rd6;
	ld.global.u32 	%r2, [%rd7];
	add.s64 	%rd8, %rd1, %rd6;
	ld.global.u32 	%r12, [%rd8];
	setp.eq.s32 	%p1, %r12, 0;
	@%p1 bra 	$L__BB12_5;
	add.s32 	%r13, %r6, %r19;
	min.s32 	%r3, %r13, %r8;
$L__BB12_2:
	add.s32 	%r5, %r19, 1;
	setp.ge.s32 	%p2, %r5, %r3;
	@%p2 bra 	$L__BB12_5;
	mul.wide.s32 	%rd9, %r19, 4;
	add.s64 	%rd10, %rd1, %rd9;
	ld.global.u32 	%r14, [%rd10+4];
	setp.eq.s32 	%p3, %r14, 0;
	mov.u32 	%r19, %r5;
	@%p3 bra 	$L__BB12_2;
	mul.lo.s32 	%r15, %r7, 60;
	add.s64 	%rd12, %rd2, %rd9;
	ld.global.u32 	%r16, [%rd12+4];
	sub.s32 	%r17, %r16, %r2;
	div.s32 	%r18, %r15, %r17;
	cvta.to.global.u64 	%rd13, %rd3;
	add.s64 	%rd15, %rd13, %rd6;
	st.global.u32 	[%rd15], %r18;
$L__BB12_5:
	ret;

}


// ===== COMPILED SASS (sm_100) =====

	.target	sm_100

	.elftype	@"ET_EXEC"


//--------------------- .note.nv.tkinfo           --------------------------
	.section	.note.nv.tkinfo,"",@"SHT_NOTE"
	.sectionflags	@"SHF_NOTE_NV_TKINFO"
	.tkinfo
        /*0018*/ 	.word	0x00000002
        /*0030*/ 	.string	""
        /*0030*/ 	.string	"ptxas"
        /*0030*/ 	.string	"Cuda compilation tools, release 13.0, V13.0.88"
        /*0030*/ 	.string	"Build cuda_13.0.r13.0/compiler.36424714_0"
        /*0030*/ 	.string	"-arch sm_100 -m 64 "



//--------------------- .note.nv.cuinfo           --------------------------
	.section	.note.nv.cuinfo,"",@"SHT_NOTE"
	.sectionflags	@"SHF_NOTE_NV_CUINFO"
        /*0018*/ 	.short	0x0002
        /*001a*/ 	.short	0x0064
        /*001c*/ 	.short	0x0082
	.zero		2


//--------------------- .nv.info                  --------------------------
	.section	.nv.info,"",@"SHT_CUDA_INFO"
	.align	4


	//----- nvinfo : EIATTR_REGCOUNT
	.align		4
        /*0000*/ 	.byte	0x04, 0x2f
        /*0002*/ 	.short	(.L_1 - .L_0)
	.align		4
.L_0:
        /*0004*/ 	.word	index@(_Z11mexican_hatPffff)
        /*0008*/ 	.word	0x0000001d


	//----- nvinfo : EIATTR_FRAME_SIZE
	.align		4
.L_1:
        /*000c*/ 	.byte	0x04, 0x11
        /*000e*/ 	.short	(.L_3 - .L_2)
	.align		4
.L_2:
        /*0010*/ 	.word	index@($__internal_2_$__cuda_sm3x_div_rn_noftz_f32_slowpath)
        /*0014*/ 	.word	0x00000000


	//----- nvinfo : EIATTR_FRAME_SIZE
	.align		4
.L_3:
        /*0018*/ 	.byte	0x04, 0x11
        /*001a*/ 	.short	(.L_5 - .L_4)
	.align		4
.L_4:
        /*001c*/ 	.word	index@($__internal_1_$__cuda_sm20_dsqrt_rn_f64_mediumpath_v1)
        /*0020*/ 	.word	0x00000000


	//----- nvinfo : EIATTR_FRAME_SIZE
	.align		4
.L_5:
        /*0024*/ 	.byte	0x04, 0x11
        /*0026*/ 	.short	(.L_7 - .L_6)
	.align		4
.L_6:
        /*0028*/ 	.word	index@($__internal_0_$__cuda_sm20_div_rn_f64_full)
        /*002c*/ 	.word	0x00000000


	//----- nvinfo : EIATTR_FRAME_SIZE
	.align		4
.L_7:
        /*0030*/ 	.byte	0x04, 0x11
        /*0032*/ 	.short	(.L_9 - .L_8)
	.align		4
.L_8:
        /*0034*/ 	.word	index@(_Z11mexican_hatPffff)
        /*0038*/ 	.word	0x00000000


	//----- nvinfo : EIATTR_REGCOUNT
	.align		4
.L_9:
        /*003c*/ 	.byte	0x04, 0x2f
        /*003e*/ 	.short	(.L_11 - .L_10)
	.align		4
.L_10:
        /*0040*/ 	.word	index@(_Z8to_floatPfP6__halfi)
        /*0044*/ 	.word	0x0000000a


	//----- nvinfo : EIATTR_FRAME_SIZE
	.align		4
.L_11:
        /*0048*/ 	.byte	0x04, 0x11
        /*004a*/ 	.short	(.L_13 - .L_12)
	.align		4
.L_12:
        /*004c*/ 	.word	index@(_Z8to_floatPfP6__halfi)
        /*0050*/ 	.word	0x00000000


	//----- nvinfo : EIATTR_REGCOUNT
	.align		4
.L_13:
        /*0054*/ 	.byte	0x04, 0x2f
        /*0056*/ 	.short	(.L_15 - .L_14)
	.align		4
.L_14:
        /*0058*/ 	.word	index@(_Z28cross_correlate_with_waveletPfS_S_ii)
        /*005c*/ 	.word	0x00000018


	//----- nvinfo : EIATTR_FRAME_SIZE
	.align		4
.L_15:
        /*0060*/ 	.byte	0x04, 0x11
        /*0062*/ 	.short	(.L_17 - .L_16)
	.align		4
.L_16:
        /*0064*/ 	.word	index@(_Z28cross_correlate_with_waveletPfS_S_ii)
        /*0068*/ 	.word	0x00000000


	//----- nvinfo : EIATTR_REGCOUNT
	.align		4
.L_17:
        /*006c*/ 	.byte	0x04, 0x2f
        /*006e*/ 	.short	(.L_19 - .L_18)
	.align		4
.L_18:
        /*0070*/ 	.word	index@(_Z9thresholdPiPff)
        /*0074*/ 	.word	0x0000000a


	//----- nvinfo : EIATTR_FRAME_SIZE
	.align		4
.L_19:
        /*0078*/ 	.byte	0x04, 0x11
        /*007a*/ 	.short	(.L_21 - .L_20)
	.align		4
.L_20:
        /*007c*/ 	.word	index@(_Z9thresholdPiPff)
        /*0080*/ 	.word	0x00000000


	//----- nvinfo : EIATTR_REGCOUNT
	.align		4
.L_21:
        /*0084*/ 	.byte	0x04, 0x2f
        /*0086*/ 	.short	(.L_23 - .L_22)
	.align		4
.L_22:
        /*0088*/ 	.word	index@(_Z11edge_detectPiS_i)
        /*008c*/ 	.word	0x0000000a


	//----- nvinfo : EIATTR_FRAME_SIZE
	.align		4
.L_23:
        /*0090*/ 	.byte	0x04, 0x11
        /*0092*/ 	.short	(.L_25 - .L_24)
	.align		4
.L_24:
        /*0094*/ 	.word	index@(_Z11edge_detectPiS_i)
        /*0098*/ 	.word	0x00000000


	//----- nvinfo : EIATTR_REGCOUNT
	.align		4
.L_25:
        /*009c*/ 	.byte	0x04, 0x2f
        /*009e*/ 	.short	(.L_27 - .L_26)
	.align		4
.L_26:
        /*00a0*/ 	.word	index@(_Z11merge_leadsPiS_iS_iS_i)
        /*00a4*/ 	.word	0x00000012


	//----- nvinfo : EIATTR_FRAME_SIZE
	.align		4
.L_27:
        /*00a8*/ 	.byte	0x04, 0x11
        /*00aa*/ 	.short	(.L_29 - .L_28)
	.align		4
.L_28:
        /*00ac*/ 	.word	index@(_Z11merge_leadsPiS_iS_iS_i)
        /*00b0*/ 	.word	0x00000000


	//----- nvinfo : EIATTR_REGCOUNT
	.align		4
.L_29:
        /*00b4*/ 	.byte	0x04, 0x2f
        /*00b6*/ 	.short	(.L_31 - .L_30)
	.align		4
.L_30:
        /*00b8*/ 	.word	index@(_Z22int_3_median_reductionPiS_S_S_)
        /*00bc*/ 	.word	0x0000000c


	//----- nvinfo : EIATTR_FRAME_SIZE
	.align		4
.L_31:
        /*00c0*/ 	.byte	0x04, 0x11
        /*00c2*/ 	.short	(.L_33 - .L_32)
	.align		4
.L_32:
        /*00c4*/ 	.word	index@(_Z22int_3_median_reductionPiS_S_S_)
        /*00c8*/ 	.word	0x00000000


	//----- nvinfo : EIATTR_REGCOUNT
	.align		4
.L_33:
        /*00cc*/ 	.byte	0x04, 0x2f
        /*00ce*/ 	.short	(.L_35 - .L_34)
	.align		4
.L_34:
        /*00d0*/ 	.word	index@(_Z19int_3_median_filterPiS_)
        /*00d4*/ 	.word	0x0000000a


	//----- nvinfo : EIATTR_FRAME_SIZE
	.align		4
.L_35:
        /*00d8*/ 	.byte	0x04, 0x11
        /*00da*/ 	.short	(.L_37 - .L_36)
	.align		4
.L_36:
        /*00dc*/ 	.word	index@(_Z19int_3_median_filterPiS_)
        /*00e0*/ 	.word	0x00000000


	//----- nvinfo : EIATTR_REGCOUNT
	.align		4
.L_37:
        /*00e4*/ 	.byte	0x04, 0x2f
        /*00e6*/ 	.short	(.L_39 - .L_38)
	.align		4
.L_38:
        /*00e8*/ 	.word	index@(_Z13index_of_peakPiS_S_)
        /*00ec*/ 	.word	0x0000000e


	//----- nvinfo : EIATTR_FRAME_SIZE
	.align		4
.L_39:
        /*00f0*/ 	.byte	0x04, 0x11
        /*00f2*/ 	.short	(.L_41 - .L_40)
	.align		4
.L_40:
        /*00f4*/ 	.word	index@(_Z13index_of_peakPiS_S_)
        /*00f8*/ 	.word	0x00000000


	//----- nvinfo : EIATTR_REGCOUNT
	.align		4
.L_41:
        /*00fc*/ 	.byte	0x04, 0x2f
        /*00fe*/ 	.short	(.L_43 - .L_42)
	.align		4
.L_42:
        /*0100*/ 	.word	index@(_Z7nonzeroPiS_i)
        /*0104*/ 	.word	0x0000000a


	//----- nvinfo : EIATTR_FRAME_SIZE
	.align		4
.L_43:
        /*0108*/ 	.byte	0x04, 0x11
        /*010a*/ 	.short	(.L_45 - .L_44)
	.align		4
.L_44:
        /*010c*/ 	.word	index@(_Z7nonzeroPiS_i)
        /*0110*/ 	.word	0x00000000


	//----- nvinfo : EIATTR_REGCOUNT
	.align		4
.L_45:
        /*0114*/ 	.byte	0x04, 0x2f
        /*0116*/ 	.short	(.L_47 - .L_46)
	.align		4
.L_46:
        /*0118*/ 	.word	index@(_Z7scatterPiS_S_S_i)
        /*011c*/ 	.word	0x0000000a


	//----- nvinfo : EIATTR_FRAME_SIZE
	.align		4
.L_47:
        /*0120*/ 	.byte	0x04, 0x11
        /*0122*/ 	.short	(.L_49 - .L_48)
	.align		4
.L_48:
        /*0124*/ 	.word	index@(_Z7scatterPiS_S_S_i)
        /*0128*/ 	.word	0x00000000


	//----- nvinfo : EIATTR_REGCOUNT
	.align		4
.L_49:
        /*012c*/ 	.byte	0x04, 0x2f
        /*012e*/ 	.short	(.L_51 - .L_50)
	.align		4
.L_50:
        /*0130*/ 	.word	index@(_Z14get_compact_rrPiS_ii)
        /*0134*/ 	.word	0x0000000e


	//----- nvinfo : EIATTR_FRAME_SIZE
	.align		4
.L_51:
        /*0138*/ 	.byte	0x04, 0x11
        /*013a*/ 	.short	(.L_53 - .L_52)
	.align		4
.L_52:
        /*013c*/ 	.word	index@(_Z14get_compact_rrPiS_ii)
        /*0140*/ 	.word	0x00000000


	//----- nvinfo : EIATTR_REGCOUNT
	.align		4
.L_53:
        /*0144*/ 	.byte	0x04, 0x2f
        /*0146*/ 	.short	(.L_55 - .L_54)
	.align		4
.L_54:
        /*0148*/ 	.word	index@(_Z6get_rrPiS_S_iii)
        /*014c*/ 	.word	0x0000000e


	//----- nvinfo : EIATTR_FRAME_SIZE
	.align		4
.L_55:
        /*0150*/ 	.byte	0x04, 0x11
        /*0152*/ 	.short	(.L_57 - .L_56)
	.align		4
.L_56:
        /*0154*/ 	.word	index@(_Z6get_rrPiS_S_iii)
        /*0158*/ 	.word	0x00000000


	//----- nvinfo : EIATTR_MIN_STACK_SIZE
	.align		4
.L_57:
        /*015c*/ 	.byte	0x04, 0x12
        /*015e*/ 	.short	(.L_59 - .L_58)
	.align		4
.L_58:
        /*0160*/ 	.word	index@(_Z6get_rrPiS_S_iii)
        /*0164*/ 	.word	0x00000000


	//----- nvinfo : EIATTR_MIN_STACK_SIZE
	.align		4
.L_59:
        /*0168*/ 	.byte	0x04, 0x12
        /*016a*/ 	.short	(.L_61 - .L_60)
	.align		4
.L_60:
        /*016c*/ 	.word	index@(_Z14get_compact_rrPiS_ii)
        /*0170*/ 	.word	0x00000000


	//----- nvinfo : EIATTR_MIN_STACK_SIZE
	.align		4
.L_61:
        /*0174*/ 	.byte	0x04, 0x12
        /*0176*/ 	.short	(.L_63 - .L_62)
	.align		4
.L_62:
        /*0178*/ 	.word	index@(_Z7scatterPiS_S_S_i)
        /*017c*/ 	.word	0x00000000


	//----- nvinfo : EIATTR_MIN_STACK_SIZE
	.align		4
.L_63:
        /*0180*/ 	.byte	0x04, 0x12
        /*0182*/ 	.short	(.L_65 - .L_64)
	.align		4
.L_64:
        /*0184*/ 	.word	index@(_Z7nonzeroPiS_i)
        /*0188*/ 	.word	0x00000000


	//----- nvinfo : EIATTR_MIN_STACK_SIZE
	.align		4
.L_65:
        /*018c*/ 	.byte	0x04, 0x12
        /*018e*/ 	.short	(.L_67 - .L_66)
	.align		4
.L_66:
        /*0190*/ 	.word	index@(_Z13index_of_peakPiS_S_)
        /*0194*/ 	.word	0x00000000


	//----- nvinfo : EIATTR_MIN_STACK_SIZE
	.align		4
.L_67:
        /*0198*/ 	.byte	0x04, 0x12
        /*019a*/ 	.short	(.L_69 - .L_68)
	.align		4
.L_68:
        /*019c*/ 	.word	index@(_Z19int_3_median_filterPiS_)
        /*01a0*/ 	.word	0x00000000


	//----- nvinfo : EIATTR_MIN_STACK_SIZE
	.align		4
.L_69:
        /*01a4*/ 	.byte	0x04, 0x12
        /*01a6*/ 	.short	(.L_71 - .L_70)
	.align		4
.L_70:
        /*01a8*/ 	.word	index@(_Z22int_3_median_reductionPiS_S_S_)
        /*01ac*/ 	.word	0x00000000


	//----- nvinfo : EIATTR_MIN_STACK_SIZE
	.align		4
.L_71:
        /*01b0*/ 	.byte	0x04, 0x12
        /*01b2*/ 	.short	(.L_73 - .L_72)
	.align		4
.L_72:
        /*01b4*/ 	.word	index@(_Z11merge_leadsPiS_iS_iS_i)
        /*01b8*/ 	.word	0x00000000


	//----- nvinfo : EIATTR_MIN_STACK_SIZE
	.align		4
.L_73:
        /*01bc*/ 	.byte	0x04, 0x12
        /*01be*/ 	.short	(.L_75 - .L_74)
	.align		4
.L_74:
        /*01c0*/ 	.word	index@(_Z11edge_detectPiS_i)
        /*01c4*/ 	.word	0x00000000


	//----- nvinfo : EIATTR_MIN_STACK_SIZE
	.align		4
.L_75:
        /*01c8*/ 	.byte	0x04, 0x12
        /*01ca*/ 	.short	(.L_77 - .L_76)
	.align		4
.L_76:
        /*01cc*/ 	.word	index@(_Z9thresholdPiPff)
        /*01d0*/ 	.word	0x00000000


	//----- nvinfo : EIATTR_MIN_STACK_SIZE
	.align		4
.L_77:
        /*01d4*/ 	.byte	0x04, 0x12
        /*01d6*/ 	.short	(.L_79 - .L_78)
	.align		4
.L_78:
        /*01d8*/ 	.word	index@(_Z28cross_correlate_with_waveletPfS_S_ii)
        /*01dc*/ 	.word	0x00000000


	//----- nvinfo : EIATTR_MIN_STACK_SIZE
	.align		4
.L_79:
        /*01e0*/ 	.byte	0x04, 0x12
        /*01e2*/ 	.short	(.L_81 - .L_80)
	.align		4
.L_80:
        /*01e4*/ 	.word	index@(_Z8to_floatPfP6__halfi)
        /*01e8*/ 	.word	0x00000000


	//----- nvinfo : EIATTR_MIN_STACK_SIZE
	.align		4
.L_81:
        /*01ec*/ 	.byte	0x04, 0x12
        /*01ee*/ 	.short	(.L_83 - .L_82)
	.align		4
.L_82:
        /*01f0*/ 	.word	index@(_Z11mexican_hatPffff)
        /*01f4*/ 	.word	0x00000000
.L_83:


//--------------------- .nv.compat                --------------------------
	.section	.nv.compat,"",@"SHT_CUDA_COMPAT_INFO"
	.align	4
        /*0000*/ 	.byte	0x02, 0x09, 0x00, 0x00, 0x02, 0x02, 0x01, 0x00, 0x02, 0x05, 0x05, 0x00, 0x03, 0x07, 0x01, 0x01
        /*0010*/ 	.byte	0x02, 0x03, 0x00, 0x00, 0x02, 0x06, 0x01, 0x00, 0x04, 0x0b, 0x08, 0x00, 0x01, 0x00, 0x00, 0x00
        /*0020*/ 	.byte	0x00, 0x00, 0x00, 0x00


//--------------------- .nv.info._Z6get_rrPiS_S_iii --------------------------
	.section	.nv.info._Z6get_rrPiS_S_iii,"",@"SHT_CUDA_INFO"
	.sectionflags	@""
	.align	4


	//----- nvinfo : EIATTR_CUDA_API_VERSION
	.align		4
        /*0000*/ 	.byte	0x04, 0x37
        /*0002*/ 	.short	(.L_85 - .L_84)
.L_84:
        /*0004*/ 	.word	0x00000082


	//----- nvinfo : EIATTR_KPARAM_INFO
	.align		4
.L_85:
        /*0008*/ 	.byte	0x04, 0x17
        /*000a*/ 	.short	(.L_87 - .L_86)
.L_86:
        /*000c*/ 	.word	0x00000000
        /*0010*/ 	.short	0x0005
        /*0012*/ 	.short	0x0020
        /*0014*/ 	.byte	0x00, 0xf0, 0x11, 0x00


	//----- nvinfo : EIATTR_KPARAM_INFO
	.align		4
.L_87:
        /*0018*/ 	.byte	0x04, 0x17
        /*001a*/ 	.short	(.L_89 - .L_88)
.L_88:
        /*001c*/ 	.word	0x00000000
        /*0020*/ 	.short	0x0004
        /*0022*/ 	.short	0x001c
        /*0024*/ 	.byte	0x00, 0xf0, 0x11, 0x00


	//----- nvinfo : EIATTR_KPARAM_INFO
	.align		4
.L_89:
        /*0028*/ 	.byte	0x04, 0x17
        /*002a*/ 	.short	(.L_91 - .L_90)
.L_90:
        /*002c*/ 	.word	0x00000000
        /*0030*/ 	.short	0x0003
        /*0032*/ 	.short	0x0018
        /*0034*/ 	.byte	0x00, 0xf0, 0x11, 0x00


	//----- nvinfo : EIATTR_KPARAM_INFO
	.align		4
.L_91:
        /*0038*/ 	.byte	0x04, 0x17
        /*003a*/ 	.short	(.L_93 - .L_92)
.L_92:
        /*003c*/ 	.word	0x00000000
        /*0040*/ 	.short	0x0002
        /*0042*/ 	.short	0x0010
        /*0044*/ 	.byte	0x00, 0xf5, 0x21, 0x00


	//----- nvinfo : EIATTR_KPARAM_INFO
	.align		4
.L_93:
        /*0048*/ 	.byte	0x04, 0x17
        /*004a*/ 	.short	(.L_95 - .L_94)
.L_94:
        /*004c*/ 	.word	0x00000000
        /*0050*/ 	.short	0x0001
        /*0052*/ 	.short	0x0008
        /*0054*/ 	.byte	0x00, 0xf5, 0x21, 0x00


	//----- nvinfo : EIATTR_KPARAM_INFO
	.align		4
.L_95:
        /*0058*/ 	.byte	0x04, 0x17
        /*005a*/ 	.short	(.L_97 - .L_96)
.L_96:
        /*005c*/ 	.word	0x00000000
        /*0060*/ 	.short	0x0000
        /*0062*/ 	.short	0x0000
        /*0064*/ 	.byte	0x00, 0xf5, 0x21, 0x00


	//----- nvinfo : EIATTR_SPARSE_MMA_MASK
	.align		4
.L_97:
        /*0068*/ 	.byte	0x03, 0x50
        /*006a*/ 	.short	0x0000


	//----- nvinfo : EIATTR_MAXREG_COUNT
	.align		4
        /*006c*/ 	.byte	0x03, 0x1b
        /*006e*/ 	.short	0x00ff


	//----- nvinfo : EIATTR_MERCURY_ISA_VERSION
	.align		4
        /*0070*/ 	.byte	0x03, 0x5f
        /*0072*/ 	.short	0x0101


	//----- nvinfo : EIATTR_VRC_CTA_INIT_COUNT
	.align		4
        /*0074*/ 	.byte	0x02, 0x4a
	.zero		1
	.zero		1


	//----- nvinfo : EIATTR_EXIT_INSTR_OFFSETS
	.align		4
        /*0078*/ 	.byte	0x04, 0x1c
        /*007a*/ 	.short	(.L_99 - .L_98)


	//   ....[0]....
.L_98:
        /*007c*/ 	.word	0x000000a0


	//   ....[1]....
        /*0080*/ 	.word	0x00000160


	//   ....[2]....
        /*0084*/ 	.word	0x00000400


	//----- nvinfo : EIATTR_CRS_STACK_SIZE
	.align		4
.L_99:
        /*0088*/ 	.byte	0x04, 0x1e
        /*008a*/ 	.short	(.L_101 - .L_100)
.L_100:
        /*008c*/ 	.word	0x00000000


	//----- nvinfo : EIATTR_CBANK_PARAM_SIZE
	.align		4
.L_101:
        /*0090*/ 	.byte	0x03, 0x19
        /*0092*/ 	.short	0x0024


	//----- nvinfo : EIATTR_PARAM_CBANK
	.align		4
        /*0094*/ 	.byte	0x04, 0x0a
        /*0096*/ 	.short	(.L_103 - .L_102)
	.align		4
.L_102:
        /*0098*/ 	.word	index@(.nv.constant0._Z6get_rrPiS_S_iii)
        /*009c*/ 	.short	0x0380
        /*009e*/ 	.short	0x0024


	//----- nvinfo : EIATTR_SW_WAR
	.align		4
.L_103:
        /*00a0*/ 	.byte	0x04, 0x36
        /*00a2*/ 	.short	(.L_105 - .L_104)
.L_104:
        /*00a4*/ 	.word	0x00000008
.L_105:


//--------------------- .nv.info._Z14get_compact_rrPiS_ii --------------------------
	.section	.nv.info._Z14get_compact_rrPiS_ii,"",@"SHT_CUDA_INFO"
	.sectionflags	@""
	.align	4


	//----- nvinfo : EIATTR_CUDA_API_VERSION
	.align		4
        /*0000*/ 	.byte	0x04, 0x37
        /*0002*/ 	.short	(.L_107 - .L_106)
.L_106:
        /*0004*/ 	.word	0x00000082


	//----- nvinfo : EIATTR_KPARAM_INFO
	.align		4
.L_107:
        /*0008*/ 	.byte	0x04, 0x17
        /*000a*/ 	.short	(.L_109 - .L_108)
.L_108:
        /*000c*/ 	.word	0x00000000
        /*0010*/ 	.short	0x0003
        /*0012*/ 	.short	0x0014
        /*0014*/ 	.byte	0x00, 0xf0, 0x11, 0x00


	//----- nvinfo : EIATTR_KPARAM_INFO
	.align		4
.L_109:
        /*0018*/ 	.byte	0x04, 0x17
        /*001a*/ 	.short	(.L_111 - .L_110)
.L_110:
        /*001c*/ 	.word	0x00000000
        /*0020*/ 	.short	0x0002
        /*0022*/ 	.short	0x0010
        /*0024*/ 	.byte	0x00, 0xf0, 0x11, 0x00


	//----- nvinfo : EIATTR_KPARAM_INFO
	.align		4
.L_111:
        /*0028*/ 	.byte	0x04, 0x17
        /*002a*/ 	.short	(.L_113 - .L_112)
.L_112:
        /*002c*/ 	.word	0x00000000
        /*0030*/ 	.short	0x0001
        /*0032*/ 	.short	0x0008
        /*0034*/ 	.byte	0x00, 0xf5, 0x21, 0x00


	//----- nvinfo : EIATTR_KPARAM_INFO
	.align		4
.L_113:
        /*0038*/ 	.byte	0x04, 0x17
        /*003a*/ 	.short	(.L_115 - .L_114)
.L_114:
        /*003c*/ 	.word	0x00000000
        /*0040*/ 	.short	0x0000
        /*0042*/ 	.short	0x0000
        /*0044*/ 	.byte	0x00, 0xf5, 0x21, 0x00


	//----- nvinfo : EIATTR_SPARSE_MMA_MASK
	.align		4
.L_115:
        /*0048*/ 	.byte	0x03, 0x50
        /*004a*/ 	.short	0x0000


	//----- nvinfo : EIATTR_MAXREG_COUNT
	.align		4
        /*004c*/ 	.byte	0x03, 0x1b
        /*004e*/ 	.short	0x00ff


	//----- nvinfo : EIATTR_MERCURY_ISA_VERSION
	.align		4
        /*0050*/ 	.byte	0x03, 0x5f
        /*0052*/ 	.short	0x0101


	//----- nvinfo : EIATTR_VRC_CTA_INIT_COUNT
	.align		4
        /*0054*/ 	.byte	0x02, 0x4a
	.zero		1
	.zero		1


	//----- nvinfo : EIATTR_EXIT_INSTR_OFFSETS
	.align		4
        /*0058*/ 	.byte	0x04, 0x1c
        /*005a*/ 	.short	(.L_117 - .L_116)


	//   ....[0]....
.L_116:
        /*005c*/ 	.word	0x00000080


	//   ....[1]....
        /*0060*/ 	.word	0x000002e0


	//----- nvinfo : EIATTR_CBANK_PARAM_SIZE
	.align		4
.L_117:
        /*0064*/ 	.byte	0x03, 0x19
        /*0066*/ 	.short	0x0018


	//----- nvinfo : EIATTR_PARAM_CBANK
	.align		4
        /*0068*/ 	.byte	0x04, 0x0a
        /*006a*/ 	.short	(.L_119 - .L_118)
	.align		4
.L_118:
        /*006c*/ 	.word	index@(.nv.constant0._Z14get_compact_rrPiS_ii)
        /*0070*/ 	.short	0x0380
        /*0072*/ 	.short	0x0018


	//----- nvinfo : EIATTR_SW_WAR
	.align		4
.L_119:
        /*0074*/ 	.byte	0x04, 0x36
        /*0076*/ 	.short	(.L_121 - .L_120)
.L_120:
        /*0078*/ 	.word	0x00000008
.L_121:


//--------------------- .nv.info._Z7scatterPiS_S_S_i --------------------------
	.section	.nv.info._Z7scatterPiS_S_S_i,"",@"SHT_CUDA_INFO"
	.sectionflags	@""
	.align	4


	//----- nvinfo : EIATTR_CUDA_API_VERSION
	.align		4
        /*0000*/ 	.byte	0x04, 0x37
        /*0002*/ 	.short	(.L_123 - .L_122)
.L_122:
        /*0004*/ 	.word	0x00000082


	//----- nvinfo : EIATTR_KPARAM_INFO
	.align		4
.L_123:
        /*0008*/ 	.byte	0x04, 0x17
        /*000a*/ 	.short	(.L_125 - .L_124)
.L_124:
        /*000c*/ 	.word	0x00000000
        /*0010*/ 	.short	0x0004
        /*0012*/ 	.short	0x0020
        /*0014*/ 	.byte	0x00, 0xf0, 0x11, 0x00


	//----- nvinfo : EIATTR_KPARAM_INFO
	.align		4
.L_125:
        /*0018*/ 	.byte	0x04, 0x17
        /*001a*/ 	.short	(.L_127 - .L_126)
.L_126:
        /*001c*/ 	.word	0x00000000
        /*0020*/ 	.short	0x0003
        /*0022*/ 	.short	0x0018
        /*0024*/ 	.byte	0x00, 0xf5, 0x21, 0x00


	//----- nvinfo : EIATTR_KPARAM_INFO
	.align		4
.L_127:
        /*0028*/ 	.byte	0x04, 0x17
        /*002a*/ 	.short	(.L_129 - .L_128)
.L_128:
        /*002c*/ 	.word	0x00000000
        /*0030*/ 	.short	0x0002
        /*0032*/ 	.short	0x0010
        /*0034*/ 	.byte	0x00, 0xf5, 0x21, 0x00


	//----- nvinfo : EIATTR_KPARAM_INFO
	.align		4
.L_129:
        /*0038*/ 	.byte	0x04, 0x17
        /*003a*/ 	.short	(.L_131 - .L_130)
.L_130:
        /*003c*/ 	.word	0x00000000
        /*0040*/ 	.short	0x0001
        /*0042*/ 	.short	0x0008
        /*0044*/ 	.byte	0x00, 0xf5, 0x21, 0x00


	//----- nvinfo : EIATTR_KPARAM_INFO
	.align		4
.L_131:
        /*0048*/ 	.byte	0x04, 0x17
        /*004a*/ 	.short	(.L_133 - .L_132)
.L_132:
        /*004c*/ 	.word	0x00000000
        /*0050*/ 	.short	0x0000
        /*0052*/ 	.short	0x0000
        /*0054*/ 	.byte	0x00, 0xf5, 0x21, 0x00


	//----- nvinfo : EIATTR_SPARSE_MMA_MASK
	.align		4
.L_133:
        /*0058*/ 	.byte	0x03, 0x50
        /*005a*/ 	.short	0x0000


	//----- nvinfo : EIATTR_MAXREG_COUNT
	.align		4
        /*005c*/ 	.byte	0x03, 0x1b
        /*005e*/ 	.short	0x00ff


	//----- nvinfo : EIATTR_MERCURY_ISA_VERSION
	.align		4
        /*0060*/ 	.byte	0x03, 0x5f
        /*0062*/ 	.short	0x0101


	//----- nvinfo : EIATTR_VRC_CTA_INIT_COUNT
	.align		4
        /*0064*/ 	.byte	0x02, 0x4a
	.zero		1
	.zero		1


	//----- nvinfo : EIATTR_EXIT_INSTR_OFFSETS
	.align		4
        /*0068*/ 	.byte	0x04, 0x1c
        /*006a*/ 	.short	(.L_135 - .L_134)


	//   ....[0]....
.L_134:
        /*006c*/ 	.word	0x00000070


	//   ....[1]....
        /*0070*/ 	.word	0x000000d0


	//   ....[2]....
        /*0074*/ 	.word	0x00000170


	//----- nvinfo : EIATTR_CBANK_PARAM_SIZE
	.align		4
.L_135:
        /*0078*/ 	.byte	0x03, 0x19
        /*007a*/ 	.short	0x0024


	//----- nvinfo : EIATTR_PARAM_CBANK
	.align		4
        /*007c*/ 	.byte	0x04, 0x0a
        /*007e*/ 	.short	(.L_137 - .L_136)
	.align		4
.L_136:
        /*0080*/ 	.word	index@(.nv.constant0._Z7scatterPiS_S_S_i)
        /*0084*/ 	.short	0x0380
        /*0086*/ 	.short	0x0024


	//----- nvinfo : EIATTR_SW_WAR
	.align		4
.L_137:
        /*0088*/ 	.byte	0x04, 0x36
        /*008a*/ 	.short	(.L_139 - .L_138)
.L_138:
        /*008c*/ 	.word	0x00000008
.L_139:


//--------------------- .nv.info._Z7nonzeroPiS_i  --------------------------
	.section	.nv.info._Z7nonzeroPiS_i,"",@"SHT_CUDA_INFO"
	.sectionflags	@""
	.align	4


	//----- nvinfo : EIATTR_CUDA_API_VERSION
	.align		4
        /*0000*/ 	.byte	0x04, 0x37
        /*0002*/ 	.short	(.L_141 - .L_140)
.L_140:
        /*0004*/ 	.word	0x00000082


	//----- nvinfo : EIATTR_KPARAM_INFO
	.align		4
.L_141:
        /*0008*/ 	.byte	0x04, 0x17
        /*000a*/ 	.short	(.L_143 - .L_142)
.L_142:
        /*000c*/ 	.word	0x00000000
        /*0010*/ 	.short	0x0002
        /*0012*/ 	.short	0x0010
        /*0014*/ 	.byte	0x00, 0xf0, 0x11, 0x00


	//----- nvinfo : EIATTR_KPARAM_INFO
	.align		4
.L_143:
        /*0018*/ 	.byte	0x04, 0x17
        /*001a*/ 	.short	(.L_145 - .L_144)
.L_144:
        /*001c*/ 	.word	0x00000000
        /*0020*/ 	.short	0x0001
        /*0022*/ 	.short	0x0008
        /*0024*/ 	.byte	0x00, 0xf5, 0x21, 0x00


	//----- nvinfo : EIATTR_KPARAM_INFO
	.align		4
.L_145:
        /*0028*/ 	.byte	0x04, 0x17
        /*002a*/ 	.short	(.L_147 - .L_146)
.L_146:
        /*002c*/ 	.word	0x00000000
        /*0030*/ 	.short	0x0000
        /*0032*/ 	.short	0x0000
        /*0034*/ 	.byte	0x00, 0xf5, 0x21, 0x00


	//----- nvinfo : EIATTR_SPARSE_MMA_MASK
	.align		4
.L_147:
        /*0038*/ 	.byte	0x03, 0x50
        /*003a*/ 	.short	0x0000


	//----- nvinfo : EIATTR_MAXREG_COUNT
	.align		4
        /*003c*/ 	.byte	0x03, 0x1b
        /*003e*/ 	.short	0x00ff


	//----- nvinfo : EIATTR_MERCURY_ISA_VERSION
	.align		4
        /*0040*/ 	.byte	0x03, 0x5f
        /*0042*/ 	.short	0x0101


	//----- nvinfo : EIATTR_VRC_CTA_INIT_COUNT
	.align		4
        /*0044*/ 	.byte	0x02, 0x4a
	.zero		1
	.zero		1


	//----- nvinfo : EIATTR_EXIT_INSTR_OFFSETS
	.align		4
        /*0048*/ 	.byte	0x04, 0x1c
        /*004a*/ 	.short	(.L_149 - .L_148)


	//   ....[0]....
.L_148:
        /*004c*/ 	.word	0x00000070


	//   ....[1]....
        /*0050*/ 	.word	0x00000110


	//----- nvinfo : EIATTR_CBANK_PARAM_SIZE
	.align		4
.L_149:
        /*0054*/ 	.byte	0x03, 0x19
        /*0056*/ 	.short	0x0014


	//----- nvinfo : EIATTR_PARAM_CBANK
	.align		4
        /*0058*/ 	.byte	0x04, 0x0a
        /*005a*/ 	.short	(.L_151 - .L_150)
	.align		4
.L_150:
        /*005c*/ 	.word	index@(.nv.constant0._Z7nonzeroPiS_i)
        /*0060*/ 	.short	0x0380
        /*0062*/ 	.short	0x0014


	//----- nvinfo : EIATTR_SW_WAR
	.align		4
.L_151:
        /*0064*/ 	.byte	0x04, 0x36
        /*0066*/ 	.short	(.L_153 - .L_152)
.L_152:
        /*0068*/ 	.word	0x00000008
.L_153:


//--------------------- .nv.info._Z13index_of_peakPiS_S_ --------------------------
	.section	.nv.info._Z13index_of_peakPiS_S_,"",@"SHT_CUDA_INFO"
	.sectionflags	@""
	.align	4


	//----- nvinfo : EIATTR_CUDA_API_VERSION
	.align		4
        /*0000*/ 	.byte	0x04, 0x37
        /*0002*/ 	.short	(.L_155 - .L_154)
.L_154:
        /*0004*/ 	.word	0x00000082


	//----- nvinfo : EIATTR_KPARAM_INFO
	.align		4
.L_155:
        /*0008*/ 	.byte	0x04, 0x17
        /*000a*/ 	.short	(.L_157 - .L_156)
.L_156:
        /*000c*/ 	.word	0x00000000
        /*0010*/ 	.short	0x0002
        /*0012*/ 	.short	0x0010
        /*0014*/ 	.byte	0x00, 0xf5, 0x21, 0x00


	//----- nvinfo : EIATTR_KPARAM_INFO
	.align		4
.L_157:
        /*0018*/ 	.byte	0x04, 0x17
        /*001a*/ 	.short	(.L_159 - .L_158)
.L_158:
        /*001c*/ 	.word	0x00000000
        /*0020*/ 	.short	0x0001
        /*0022*/ 	.short	0x0008
        /*0024*/ 	.byte	0x00, 0xf5, 0x21, 0x00


	//----- nvinfo : EIATTR_KPARAM_INFO
	.align		4
.L_159:
        /*0028*/ 	.byte	0x04, 0x17
        /*002a*/ 	.short	(.L_161 - .L_160)
.L_160:
        /*002c*/ 	.word	0x00000000
        /*0030*/ 	.short	0x0000
        /*0032*/ 	.short	0x0000
        /*0034*/ 	.byte	0x00, 0xf5, 0x21, 0x00


	//----- nvinfo : EIATTR_SPARSE_MMA_MASK
	.align		4
.L_161:
        /*0038*/ 	.byte	0x03, 0x50
        /*003a*/ 	.short	0x0000


	//----- nvinfo : EIATTR_MAXREG_COUNT
	.align		4
        /*003c*/ 	.byte	0x03, 0x1b
        /*003e*/ 	.short	0x00ff


	//----- nvinfo : EIATTR_MERCURY_ISA_VERSION
	.align		4
        /*0040*/ 	.byte	0x03, 0x5f
        /*0042*/ 	.short	0x0101


	//----- nvinfo : EIATTR_VRC_CTA_INIT_COUNT
	.align		4
        /*0044*/ 	.byte	0x02, 0x4a
	.zero		1
	.zero		1


	//----- nvinfo : EIATTR_EXIT_INSTR_OFFSETS
	.align		4
        /*0048*/ 	.byte	0x04, 0x1c
        /*004a*/ 	.short	(.L_163 - .L_162)


	//   ....[0]....
.L_162:
        /*004c*/ 	.word	0x000000a0


	//   ....[1]....
        /*0050*/ 	.word	0x00000130


	//----- nvinfo : EIATTR_CBANK_PARAM_SIZE
	.align		4
.L_163:
        /*0054*/ 	.byte	0x03, 0x19
        /*0056*/ 	.short	0x0018


	//----- nvinfo : EIATTR_PARAM_CBANK
	.align		4
        /*0058*/ 	.byte	0x04, 0x0a
        /*005a*/ 	.short	(.L_165 - .L_164)
	.align		4
.L_164:
        /*005c*/ 	.word	index@(.nv.constant0._Z13index_of_peakPiS_S_)
        /*0060*/ 	.short	0x0380
        /*0062*/ 	.short	0x0018


	//----- nvinfo : EIATTR_SW_WAR
	.align		4
.L_165:
        /*0064*/ 	.byte	0x04, 0x36
        /*0066*/ 	.short	(.L_167 - .L_166)
.L_166:
        /*0068*/ 	.word	0x00000008
.L_167:


//--------------------- .nv.info._Z19int_3_median_filterPiS_ --------------------------
	.section	.nv.info._Z19int_3_median_filterPiS_,"",@"SHT_CUDA_INFO"
	.sectionflags	@""
	.align	4


	//----- nvinfo : EIATTR_CUDA_API_VERSION
	.align		4
        /*0000*/ 	.byte	0x04, 0x37
        /*0002*/ 	.short	(.L_169 - .L_168)
.L_168:
        /*0004*/ 	.word	0x00000082


	//----- nvinfo : EIATTR_KPARAM_INFO
	.align		4
.L_169:
        /*0008*/ 	.byte	0x04, 0x17
        /*000a*/ 	.short	(.L_171 - .L_170)
.L_170:
        /*000c*/ 	.word	0x00000000
        /*0010*/ 	.short	0x0001
        /*0012*/ 	.short	0x0008
        /*0014*/ 	.byte	0x00, 0xf5, 0x21, 0x00


	//----- nvinfo : EIATTR_KPARAM_INFO
	.align		4
.L_171:
        /*0018*/ 	.byte	0x04, 0x17
        /*001a*/ 	.short	(.L_173 - .L_172)
.L_172:
        /*001c*/ 	.word	0x00000000
        /*0020*/ 	.short	0x0000
        /*0022*/ 	.short	0x0000
        /*0024*/ 	.byte	0x00, 0xf5, 0x21, 0x00


	//----- nvinfo : EIATTR_SPARSE_MMA_MASK
	.align		4
.L_173:
        /*0028*/ 	.byte	0x03, 0x50
        /*002a*/ 	.short	0x0000


	//----- nvinfo : EIATTR_MAXREG_COUNT
	.align		4
        /*002c*/ 	.byte	0x03, 0x1b
        /*002e*/ 	.short	0x00ff


	//----- nvinfo : EIATTR_MERCURY_ISA_VERSION
	.align		4
        /*0030*/ 	.byte	0x03, 0x5f
        /*0032*/ 	.short	0x0101


	//----- nvinfo : EIATTR_VRC_CTA_INIT_COUNT
	.align		4
        /*0034*/ 	.byte	0x02, 0x4a
	.zero		1
	.zero		1


	//----- nvinfo : EIATTR_EXIT_INSTR_OFFSETS
	.align		4
        /*0038*/ 	.byte	0x04, 0x1c
        /*003a*/ 	.short	(.L_175 - .L_174)


	//   ....[0]....
.L_174:
        /*003c*/ 	.word	0x00000280


	//----- nvinfo : EIATTR_CBANK_PARAM_SIZE
	.align		4
.L_175:
        /*0040*/ 	.byte	0x03, 0x19
        /*0042*/ 	.short	0x0010


	//----- nvinfo : EIATTR_PARAM_CBANK
	.align		4
        /*0044*/ 	.byte	0x04, 0x0a
        /*0046*/ 	.short	(.L_177 - .L_176)
	.align		4
.L_176:
        /*0048*/ 	.word	index@(.nv.constant0._Z19int_3_median_filterPiS_)
        /*004c*/ 	.short	0x0380
        /*004e*/ 	.short	0x0010


	//----- nvinfo : EIATTR_SW_WAR
	.align		4
.L_177:
        /*0050*/ 	.byte	0x04, 0x36
        /*0052*/ 	.short	(.L_179 - .L_178)
.L_178:
        /*0054*/ 	.word	0x00000008
.L_179:


//--------------------- .nv.info._Z22int_3_median_reductionPiS_S_S_ --------------------------
	.section	.nv.info._Z22int_3_median_reductionPiS_S_S_,"",@"SHT_CUDA_INFO"
	.sectionflags	@""
	.align	4


	//----- nvinfo : EIATTR_CUDA_API_VERSION
	.align		4
        /*0000*/ 	.byte	0x04, 0x37
        /*0002*/ 	.short	(.L_181 - .L_180)
.L_180:
        /*0004*/ 	.word	0x00000082


	//----- nvinfo : EIATTR_KPARAM_INFO
	.align		4
.L_181:
        /*0008*/ 	.byte	0x04, 0x17
        /*000a*/ 	.short	(.L_183 - .L_182)
.L_182:
        /*000c*/ 	.word	0x00000000
        /*0010*/ 	.short	0x0003
        /*0012*/ 	.short	0x0018
        /*0014*/ 	.byte	0x00, 0xf5, 0x21, 0x00


	//----- nvinfo : EIATTR_KPARAM_INFO
	.align		4
.L_183:
        /*0018*/ 	.byte	0x04, 0x17
        /*001a*/ 	.short	(.L_185 - .L_184)
.L_184:
        /*001c*/ 	.word	0x00000000
        /*0020*/ 	.short	0x0002
        /*0022*/ 	.short	0x0010
        /*0024*/ 	.byte	0x00, 0xf5, 0x21, 0x00


	//----- nvinfo : EIATTR_KPARAM_INFO
	.align		4
.L_185:
        /*0028*/ 	.byte	0x04, 0x17
        /*002a*/ 	.short	(.L_187 - .L_186)
.L_186:
        /*002c*/ 	.word	0x00000000
        /*0030*/ 	.short	0x0001
        /*0032*/ 	.short	0x0008
        /*0034*/ 	.byte	0x00, 0xf5, 0x21, 0x00


	//----- nvinfo : EIATTR_KPARAM_INFO
	.align		4
.L_187:
        /*0038*/ 	.byte	0x04, 0x17
        /*003a*/ 	.short	(.L_189 - .L_188)
.L_188:
        /*003c*/ 	.word	0x00000000
        /*0040*/ 	.short	0x0000
        /*0042*/ 	.short	0x0000
        /*0044*/ 	.byte	0x00, 0xf5, 0x21, 0x00


	//----- nvinfo : EIATTR_SPARSE_MMA_MASK
	.align		4
.L_189:
        /*0048*/ 	.byte	0x03, 0x50
        /*004a*/ 	.short	0x0000


	//----- nvinfo : EIATTR_MAXREG_COUNT
	.align		4
        /*004c*/ 	.byte	0x03, 0x1b
        /*004e*/ 	.short	0x00ff


	//----- nvinfo : EIATTR_MERCURY_ISA_VERSION
	.align		4
        /*0050*/ 	.byte	0x03, 0x5f
        /*0052*/ 	.short	0x0101


	//----- nvinfo : EIATTR_VRC_CTA_INIT_COUNT
	.align		4
        /*0054*/ 	.byte	0x02, 0x4a
	.zero		1
	.zero		1


	//----- nvinfo : EIATTR_EXIT_INSTR_OFFSETS
	.align		4
        /*0058*/ 	.byte	0x04, 0x1c
        /*005a*/ 	.short	(.L_191 - .L_190)


	//   ....[0]....
.L_190:
        /*005c*/ 	.word	0x00000310


	//----- nvinfo : EIATTR_CBANK_PARAM_SIZE
	.align		4
.L_191:
        /*0060*/ 	.byte	0x03, 0x19
        /*0062*/ 	.short	0x0020


	//----- nvinfo : EIATTR_PARAM_CBANK
	.align		4
        /*0064*/ 	.byte	0x04, 0x0a
        /*0066*/ 	.short	(.L_193 - .L_192)
	.align		4
.L_192:
        /*0068*/ 	.word	index@(.nv.constant0._Z22int_3_median_reductionPiS_S_S_)
        /*006c*/ 	.short	0x0380
        /*006e*/ 	.short	0x0020


	//----- nvinfo : EIATTR_SW_WAR
	.align		4
.L_193:
        /*0070*/ 	.byte	0x04, 0x36
        /*0072*/ 	.short	(.L_195 - .L_194)
.L_194:
        /*0074*/ 	.word	0x00000008
.L_195:


//--------------------- .nv.info._Z11merge_leadsPiS_iS_iS_i --------------------------
	.section	.nv.info._Z11merge_leadsPiS_iS_iS_i,"",@"SHT_CUDA_INFO"
	.sectionflags	@""
	.align	4


	//----- nvinfo : EIATTR_CUDA_API_VERSION
	.align		4
        /*0000*/ 	.byte	0x04, 0x37
        /*0002*/ 	.short	(.L_197 - .L_196)
.L_196:
        /*0004*/ 	.word	0x00000082


	//----- nvinfo : EIATTR_KPARAM_INFO
	.align		4
.L_197:
        /*0008*/ 	.byte	0x04, 0x17
        /*000a*/ 	.short	(.L_199 - .L_198)
.L_198:
        /*000c*/ 	.word	0x00000000
        /*0010*/ 	.short	0x0006
        /*0012*/ 	.short	0x0030
        /*0014*/ 	.byte	0x00, 0xf0, 0x11, 0x00


	//----- nvinfo : EIATTR_KPARAM_INFO
	.align		4
.L_199:
        /*0018*/ 	.byte	0x04, 0x17
        /*001a*/ 	.short	(.L_201 - .L_200)
.L_200:
        /*001c*/ 	.word	0x00000000
        /*0020*/ 	.short	0x0005
        /*0022*/ 	.short	0x0028
        /*0024*/ 	.byte	0x00, 0xf5, 0x21, 0x00


	//----- nvinfo : EIATTR_KPARAM_INFO
	.align		4
.L_201:
        /*0028*/ 	.byte	0x04, 0x17
        /*002a*/ 	.short	(.L_203 - .L_202)
.L_202:
        /*002c*/ 	.word	0x00000000
        /*0030*/ 	.short	0x0004
        /*0032*/ 	.short	0x0020
        /*0034*/ 	.byte	0x00, 0xf0, 0x11, 0x00


	//----- nvinfo : EIATTR_KPARAM_INFO
	.align		4
.L_203:
        /*0038*/ 	.byte	0x04, 0x17
        /*003a*/ 	.short	(.L_205 - .L_204)
.L_204:
        /*003c*/ 	.word	0x00000000
        /*0040*/ 	.short	0x0003
        /*0042*/ 	.short	0x0018
        /*0044*/ 	.byte	0x00, 0xf5, 0x21, 0x00


	//----- nvinfo : EIATTR_KPARAM_INFO
	.align		4
.L_205:
        /*0048*/ 	.byte	0x04, 0x17
        /*004a*/ 	.short	(.L_207 - .L_206)
.L_206:
        /*004c*/ 	.word	0x00000000
        /*0050*/ 	.short	0x0002
        /*0052*/ 	.short	0x0010
        /*0054*/ 	.byte	0x00, 0xf0, 0x11, 0x00


	//----- nvinfo : EIATTR_KPARAM_INFO
	.align		4
.L_207:
        /*0058*/ 	.byte	0x04, 0x17
        /*005a*/ 	.short	(.L_209 - .L_208)
.L_208:
        /*005c*/ 	.word	0x00000000
        /*0060*/ 	.short	0x0001
        /*0062*/ 	.short	0x0008
        /*0064*/ 	.byte	0x00, 0xf5, 0x21, 0x00


	//----- nvinfo : EIATTR_KPARAM_INFO
	.align		4
.L_209:
        /*0068*/ 	.byte	0x04, 0x17
        /*006a*/ 	.short	(.L_211 - .L_210)
.L_210:
        /*006c*/ 	.word	0x00000000
        /*0070*/ 	.short	0x0000
        /*0072*/ 	.short	0x0000
        /*0074*/ 	.byte	0x00, 0xf5, 0x21, 0x00


	//----- nvinfo : EIATTR_SPARSE_MMA_MASK
	.align		4
.L_211:
        /*0078*/ 	.byte	0x03, 0x50
        /*007a*/ 	.short	0x0000


	//----- nvinfo : EIATTR_MAXREG_COUNT
	.align		4
        /*007c*/ 	.byte	0x03, 0x1b
        /*007e*/ 	.short	0x00ff


	//----- nvinfo : EIATTR_MERCURY_ISA_VERSION
	.align		4
        /*0080*/ 	.byte	0x03, 0x5f
        /*0082*/ 	.short	0x0101


	//----- nvinfo : EIATTR_VRC_CTA_INIT_COUNT
	.align		4
        /*0084*/ 	.byte	0x02, 0x4a
	.zero		1
	.zero		1


	//----- nvinfo : EIATTR_EXIT_INSTR_OFFSETS
	.align		4
        /*0088*/ 	.byte	0x04, 0x1c
        /*008a*/ 	.short	(.L_213 - .L_212)


	//   ....[0]....
.L_212:
        /*008c*/ 	.word	0x000001a0


	//----- nvinfo : EIATTR_CBANK_PARAM_SIZE
	.align		4
.L_213:
        /*0090*/ 	.byte	0x03, 0x19
        /*0092*/ 	.short	0x0034


	//----- nvinfo : EIATTR_PARAM_CBANK
	.align		4
        /*0094*/ 	.byte	0x04, 0x0a
        /*0096*/ 	.short	(.L_215 - .L_214)
	.align		4
.L_214:
        /*0098*/ 	.word	index@(.nv.constant0._Z11merge_leadsPiS_iS_iS_i)
        /*009c*/ 	.short	0x0380
        /*009e*/ 	.short	0x0034


	//----- nvinfo : EIATTR_SW_WAR
	.align		4
.L_215:
        /*00a0*/ 	.byte	0x04, 0x36
        /*00a2*/ 	.short	(.L_217 - .L_216)
.L_216:
        /*00a4*/ 	.word	0x00000008
.L_217:


//--------------------- .nv.info._Z11edge_detectPiS_i --------------------------
	.section	.nv.info._Z11edge_detectPiS_i,"",@"SHT_CUDA_INFO"
	.sectionflags	@""
	.align	4


	//----- nvinfo : EIATTR_CUDA_API_VERSION
	.align		4
        /*0000*/ 	.byte	0x04, 0x37
        /*0002*/ 	.short	(.L_219 - .L_218)
.L_218:
        /*0004*/ 	.word	0x00000082


	//----- nvinfo : EIATTR_KPARAM_INFO
	.align		4
.L_219:
        /*0008*/ 	.byte	0x04, 0x17
        /*000a*/ 	.short	(.L_221 - .L_220)
.L_220:
        /*000c*/ 	.word	0x00000000
        /*0010*/ 	.short	0x0002
        /*0012*/ 	.short	0x0010
        /*0014*/ 	.byte	0x00, 0xf0, 0x11, 0x00


	//----- nvinfo : EIATTR_KPARAM_INFO
	.align		4
.L_221:
        /*0018*/ 	.byte	0x04, 0x17
        /*001a*/ 	.short	(.L_223 - .L_222)
.L_222:
        /*001c*/ 	.word	0x00000000
        /*0020*/ 	.short	0x0001
        /*0022*/ 	.short	0x0008
        /*0024*/ 	.byte	0x00, 0xf5, 0x21, 0x00


	//----- nvinfo : EIATTR_KPARAM_INFO
	.align		4
.L_223:
        /*0028*/ 	.byte	0x04, 0x17
        /*002a*/ 	.short	(.L_225 - .L_224)
.L_224:
        /*002c*/ 	.word	0x00000000
        /*0030*/ 	.short	0x0000
        /*0032*/ 	.short	0x0000
        /*0034*/ 	.byte	0x00, 0xf5, 0x21, 0x00


	//----- nvinfo : EIATTR_SPARSE_MMA_MASK
	.align		4
.L_225:
        /*0038*/ 	.byte	0x03, 0x50
        /*003a*/ 	.short	0x0000


	//----- nvinfo : EIATTR_MAXREG_COUNT
	.align		4
        /*003c*/ 	.byte	0x03, 0x1b
        /*003e*/ 	.short	0x00ff


	//----- nvinfo : EIATTR_MERCURY_ISA_VERSION
	.align		4
        /*0040*/ 	.byte	0x03, 0x5f
        /*0042*/ 	.short	0x0101


	//----- nvinfo : EIATTR_VRC_CTA_INIT_COUNT
	.align		4
        /*0044*/ 	.byte	0x02, 0x4a
	.zero		1
	.zero		1


	//----- nvinfo : EIATTR_EXIT_INSTR_OFFSETS
	.align		4
        /*0048*/ 	.byte	0x04, 0x1c
        /*004a*/ 	.short	(.L_227 - .L_226)


	//   ....[0]....
.L_226:
        /*004c*/ 	.word	0x00000180


	//----- nvinfo : EIATTR_CRS_STACK_SIZE
	.align		4
.L_227:
        /*0050*/ 	.byte	0x04, 0x1e
        /*0052*/ 	.short	(.L_229 - .L_228)
.L_228:
        /*0054*/ 	.word	0x00000000


	//----- nvinfo : EIATTR_CBANK_PARAM_SIZE
	.align		4
.L_229:
        /*0058*/ 	.byte	0x03, 0x19
        /*005a*/ 	.short	0x0014


	//----- nvinfo : EIATTR_PARAM_CBANK
	.align		4
        /*005c*/ 	.byte	0x04, 0x0a
        /*005e*/ 	.short	(.L_231 - .L_230)
	.align		4
.L_230:
        /*0060*/ 	.word	index@(.nv.constant0._Z11edge_detectPiS_i)
        /*0064*/ 	.short	0x0380
        /*0066*/ 	.short	0x0014


	//----- nvinfo : EIATTR_SW_WAR
	.align		4
.L_231:
        /*0068*/ 	.byte	0x04, 0x36
        /*006a*/ 	.short	(.L_233 - .L_232)
.L_232:
        /*006c*/ 	.word	0x00000008
.L_233:


//--------------------- .nv.info._Z9thresholdPiPff --------------------------
	.section	.nv.info._Z9thresholdPiPff,"",@"SHT_CUDA_INFO"
	.sectionflags	@""
	.align	4


	//----- nvinfo : EIATTR_CUDA_API_VERSION
	.align		4
        /*0000*/ 	.byte	0x04, 0x37
        /*0002*/ 	.short	(.L_235 - .L_234)
.L_234:
        /*0004*/ 	.word	0x00000082


	//----- nvinfo : EIATTR_KPARAM_INFO
	.align		4
.L_235:
        /*0008*/ 	.byte	0x04, 0x17
        /*000a*/ 	.short	(.L_237 - .L_236)
.L_236:
        /*000c*/ 	.word	0x00000000
        /*0010*/ 	.short	0x0002
        /*0012*/ 	.short	0x0010
        /*0014*/ 	.byte	0x00, 0xf0, 0x11, 0x00


	//----- nvinfo : EIATTR_KPARAM_INFO
	.align		4
.L_237:
        /*0018*/ 	.byte	0x04, 0x17
        /*001a*/ 	.short	(.L_239 - .L_238)
.L_238:
        /*001c*/ 	.word	0x00000000
        /*0020*/ 	.short	0x0001
        /*0022*/ 	.short	0x0008
        /*0024*/ 	.byte	0x00, 0xf5, 0x21, 0x00


	//----- nvinfo : EIATTR_KPARAM_INFO
	.align		4
.L_239:
        /*0028*/ 	.byte	0x04, 0x17
        /*002a*/ 	.short	(.L_241 - .L_240)
.L_240:
        /*002c*/ 	.word	0x00000000
        /*0030*/ 	.short	0x0000
        /*0032*/ 	.short	0x0000
        /*0034*/ 	.byte	0x00, 0xf5, 0x21, 0x00


	//----- nvinfo : EIATTR_SPARSE_MMA_MASK
	.align		4
.L_241:
        /*0038*/ 	.byte	0x03, 0x50
        /*003a*/ 	.short	0x0000


	//----- nvinfo : EIATTR_MAXREG_COUNT
	.align		4
        /*003c*/ 	.byte	0x03, 0x1b
        /*003e*/ 	.short	0x00ff


	//----- nvinfo : EIATTR_MERCURY_ISA_VERSION
	.align		4
        /*0040*/ 	.byte	0x03, 0x5f
        /*0042*/ 	.short	0x0101


	//----- nvinfo : EIATTR_VRC_CTA_INIT_COUNT
	.align		4
        /*0044*/ 	.byte	0x02, 0x4a
	.zero		1
	.zero		1


	//----- nvinfo : EIATTR_EXIT_INSTR_OFFSETS
	.align		4
        /*0048*/ 	.byte	0x04, 0x1c
        /*004a*/ 	.short	(.L_243 - .L_242)


	//   ....[0]....
.L_242:
        /*004c*/ 	.word	0x000000f0


	//----- nvinfo : EIATTR_CBANK_PARAM_SIZE
	.align		4
.L_243:
        /*0050*/ 	.byte	0x03, 0x19
        /*0052*/ 	.short	0x0014


	//----- nvinfo : EIATTR_PARAM_CBANK
	.align		4
        /*0054*/ 	.byte	0x04, 0x0a
        /*0056*/ 	.short	(.L_245 - .L_244)
	.align		4
.L_244:
        /*0058*/ 	.word	index@(.nv.constant0._Z9thresholdPiPff)
        /*005c*/ 	.short	0x0380
        /*005e*/ 	.short	0x0014


	//----- nvinfo : EIATTR_SW_WAR
	.align		4
.L_245:
        /*0060*/ 	.byte	0x04, 0x36
        /*0062*/ 	.short	(.L_247 - .L_246)
.L_246:
        /*0064*/ 	.word	0x00000008
.L_247:


//--------------------- .nv.info._Z28cross_correlate_with_waveletPfS_S_ii --------------------------
	.section	.nv.info._Z28cross_correlate_with_waveletPfS_S_ii,"",@"SHT_CUDA_INFO"
	.sectionflags	@""
	.align	4


	//----- nvinfo : EIATTR_CUDA_API_VERSION
	.align		4
        /*0000*/ 	.byte	0x04, 0x37
        /*0002*/ 	.short	(.L_249 - .L_248)
.L_248:
        /*0004*/ 	.word	0x00000082


	//----- nvinfo : EIATTR_KPARAM_INFO
	.align		4
.L_249:
        /*0008*/ 	.byte	0x04, 0x17
        /*000a*/ 	.short	(.L_251 - .L_250)
.L_250:
        /*000c*/ 	.word	0x00000000
        /*0010*/ 	.short	0x0004
        /*0012*/ 	.short	0x001c
        /*0014*/ 	.byte	0x00, 0xf0, 0x11, 0x00


	//----- nvinfo : EIATTR_KPARAM_INFO
	.align		4
.L_251:
        /*0018*/ 	.byte	0x04, 0x17
        /*001a*/ 	.short	(.L_253 - .L_252)
.L_252:
        /*001c*/ 	.word	0x00000000
        /*0020*/ 	.short	0x0003
        /*0022*/ 	.short	0x0018
        /*0024*/ 	.byte	0x00, 0xf0, 0x11, 0x00


	//----- nvinfo : EIATTR_KPARAM_INFO
	.align		4
.L_253:
        /*0028*/ 	.byte	0x04, 0x17
        /*002a*/ 	.short	(.L_255 - .L_254)
.L_254:
        /*002c*/ 	.word	0x00000000
        /*0030*/ 	.short	0x0002
        /*0032*/ 	.short	0x0010
        /*0034*/ 	.byte	0x00, 0xf5, 0x21, 0x00


	//----- nvinfo : EIATTR_KPARAM_INFO
	.align		4
.L_255:
        /*0038*/ 	.byte	0x04, 0x17
        /*003a*/ 	.short	(.L_257 - .L_256)
.L_256:
        /*003c*/ 	.word	0x00000000
        /*0040*/ 	.short	0x0001
        /*0042*/ 	.short	0x0008
        /*0044*/ 	.byte	0x00, 0xf5, 0x21, 0x00


	//----- nvinfo : EIATTR_KPARAM_INFO
	.align		4
.L_257:
        /*0048*/ 	.byte	0x04, 0x17
        /*004a*/ 	.short	(.L_259 - .L_258)
.L_258:
        /*004c*/ 	.word	0x00000000
        /*0050*/ 	.short	0x0000
        /*0052*/ 	.short	0x0000
        /*0054*/ 	.byte	0x00, 0xf5, 0x21, 0x00


	//----- nvinfo : EIATTR_SPARSE_MMA_MASK
	.align		4
.L_259:
        /*0058*/ 	.byte	0x03, 0x50
        /*005a*/ 	.short	0x0000


	//----- nvinfo : EIATTR_MAXREG_COUNT
	.align		4
        /*005c*/ 	.byte	0x03, 0x1b
        /*005e*/ 	.short	0x00ff


	//----- nvinfo : EIATTR_NUM_BARRIERS
	.align		4
        /*0060*/ 	.byte	0x02, 0x4c
        /*0062*/ 	.byte	0x01
	.zero		1


	//----- nvinfo : EIATTR_MERCURY_ISA_VERSION
	.align		4
        /*0064*/ 	.byte	0x03, 0x5f
        /*0066*/ 	.short	0x0101


	//----- nvinfo : EIATTR_VRC_CTA_INIT_COUNT
	.align		4
        /*0068*/ 	.byte	0x02, 0x4a
	.zero		1
	.zero		1


	//----- nvinfo : EIATTR_EXIT_INSTR_OFFSETS
	.align		4
        /*006c*/ 	.byte	0x04, 0x1c
        /*006e*/ 	.short	(.L_261 - .L_260)


	//   ....[0]....
.L_260:
        /*0070*/ 	.word	0x000006b0


	//----- nvinfo : EIATTR_CRS_STACK_SIZE
	.align		4
.L_261:
        /*0074*/ 	.byte	0x04, 0x1e
        /*0076*/ 	.short	(.L_263 - .L_262)
.L_262:
        /*0078*/ 	.word	0x00000000


	//----- nvinfo : EIATTR_CBANK_PARAM_SIZE
	.align		4
.L_263:
        /*007c*/ 	.byte	0x03, 0x19
        /*007e*/ 	.short	0x0020


	//----- nvinfo : EIATTR_PARAM_CBANK
	.align		4
        /*0080*/ 	.byte	0x04, 0x0a
        /*0082*/ 	.short	(.L_265 - .L_264)
	.align		4
.L_264:
        /*0084*/ 	.word	index@(.nv.constant0._Z28cross_correlate_with_waveletPfS_S_ii)
        /*0088*/ 	.short	0x0380
        /*008a*/ 	.short	0x0020


	//----- nvinfo : EIATTR_SW_WAR
	.align		4
.L_265:
        /*008c*/ 	.byte	0x04, 0x36
        /*008e*/ 	.short	(.L_267 - .L_266)
.L_266:
        /*0090*/ 	.word	0x00000008
.L_267:


//--------------------- .nv.info._Z8to_floatPfP6__halfi --------------------------
	.section	.nv.info._Z8to_floatPfP6__halfi,"",@"SHT_CUDA_INFO"
	.sectionflags	@""
	.align	4


	//----- nvinfo : EIATTR_CUDA_API_VERSION
	.align		4
        /*0000*/ 	.byte	0x04, 0x37
        /*0002*/ 	.short	(.L_269 - .L_268)
.L_268:
        /*0004*/ 	.word	0x00000082


	//----- nvinfo : EIATTR_KPARAM_INFO
	.align		4
.L_269:
        /*0008*/ 	.byte	0x04, 0x17
        /*000a*/ 	.short	(.L_271 - .L_270)
.L_270:
        /*000c*/ 	.word	0x00000000
        /*0010*/ 	.short	0x0002
        /*0012*/ 	.short	0x0010
        /*0014*/ 	.byte	0x00, 0xf0, 0x11, 0x00


	//----- nvinfo : EIATTR_KPARAM_INFO
	.align		4
.L_271:
        /*0018*/ 	.byte	0x04, 0x17
        /*001a*/ 	.short	(.L_273 - .L_272)
.L_272:
        /*001c*/ 	.word	0x00000000
        /*0020*/ 	.short	0x0001
        /*0022*/ 	.short	0x0008
        /*0024*/ 	.byte	0x00, 0xf5, 0x21, 0x00


	//----- nvinfo : EIATTR_KPARAM_INFO
	.align		4
.L_273:
        /*0028*/ 	.byte	0x04, 0x17
        /*002a*/ 	.short	(.L_275 - .L_274)
.L_274:
        /*002c*/ 	.word	0x00000000
        /*0030*/ 	.short	0x0000
        /*0032*/ 	.short	0x0000
        /*0034*/ 	.byte	0x00, 0xf5, 0x21, 0x00


	//----- nvinfo : EIATTR_SPARSE_MMA_MASK
	.align		4
.L_275:
        /*0038*/ 	.byte	0x03, 0x50
        /*003a*/ 	.short	0x0000


	//----- nvinfo : EIATTR_MAXREG_COUNT
	.align		4
        /*003c*/ 	.byte	0x03, 0x1b
        /*003e*/ 	.short	0x00ff


	//----- nvinfo : EIATTR_MERCURY_ISA_VERSION
	.align		4
        /*0040*/ 	.byte	0x03, 0x5f
        /*0042*/ 	.short	0x0101


	//----- nvinfo : EIATTR_VRC_CTA_INIT_COUNT
	.align		4
        /*0044*/ 	.byte	0x02, 0x4a
	.zero		1
	.zero		1


	//----- nvinfo : EIATTR_EXIT_INSTR_OFFSETS
	.align		4
        /*0048*/ 	.byte	0x04, 0x1c
        /*004a*/ 	.short	(.L_277 - .L_276)


	//   ....[0]....
.L_276:
        /*004c*/ 	.word	0x00000070


	//   ....[1]....
        /*0050*/ 	.word	0x00000100


	//----- nvinfo : EIATTR_CBANK_PARAM_SIZE
	.align		4
.L_277:
        /*0054*/ 	.byte	0x03, 0x19
        /*0056*/ 	.short	0x0014


	//----- nvinfo : EIATTR_PARAM_CBANK
	.align		4
        /*0058*/ 	.byte	0x04, 0x0a
        /*005a*/ 	.short	(.L_279 - .L_278)
	.align		4
.L_278:
        /*005c*/ 	.word	index@(.nv.constant0._Z8to_floatPfP6__halfi)
        /*0060*/ 	.short	0x0380
        /*0062*/ 	.short	0x0014


	//----- nvinfo : EIATTR_SW_WAR
	.align		4
.L_279:
        /*0064*/ 	.byte	0x04, 0x36
        /*0066*/ 	.short	(.L_281 - .L_280)
.L_280:
        /*0068*/ 	.word	0x00000008
.L_281:


//--------------------- .nv.info._Z11mexican_hatPffff --------------------------
	.section	.nv.info._Z11mexican_hatPffff,"",@"SHT_CUDA_INFO"
	.sectionflags	@""
	.align	4


	//----- nvinfo : EIATTR_CUDA_API_VERSION
	.align		4
        /*0000*/ 	.byte	0x04, 0x37
        /*0002*/ 	.short	(.L_283 - .L_282)
.L_282:
        /*0004*/ 	.word	0x00000082


	//----- nvinfo : EIATTR_KPARAM_INFO
	.align		4
.L_283:
        /*0008*/ 	.byte	0x04, 0x17
        /*000a*/ 	.short	(.L_285 - .L_284)
.L_284:
        /*000c*/ 	.word	0x00000000
        /*0010*/ 	.short	0x0003
        /*0012*/ 	.short	0x0010
        /*0014*/ 	.byte	0x00, 0xf0, 0x11, 0x00


	//----- nvinfo : EIATTR_KPARAM_INFO
	.align		4
.L_285:
        /*0018*/ 	.byte	0x04, 0x17
        /*001a*/ 	.short	(.L_287 - .L_286)
.L_286:
        /*001c*/ 	.word	0x00000000
        /*0020*/ 	.short	0x0002
        /*0022*/ 	.short	0x000c
        /*0024*/ 	.byte	0x00, 0xf0, 0x11, 0x00


	//----- nvinfo : EIATTR_KPARAM_INFO
	.align		4
.L_287:
        /*0028*/ 	.byte	0x04, 0x17
        /*002a*/ 	.short	(.L_289 - .L_288)
.L_288:
        /*002c*/ 	.word	0x00000000
        /*0030*/ 	.short	0x0001
        /*0032*/ 	.short	0x0008
        /*0034*/ 	.byte	0x00, 0xf0, 0x11, 0x00


	//----- nvinfo : EIATTR_KPARAM_INFO
	.align		4
.L_289:
        /*0038*/ 	.byte	0x04, 0x17
        /*003a*/ 	.short	(.L_291 - .L_290)
.L_290:
        /*003c*/ 	.word	0x00000000
        /*0040*/ 	.short	0x0000
        /*0042*/ 	.short	0x0000
        /*0044*/ 	.byte	0x00, 0xf5, 0x21, 0x00


	//----- nvinfo : EIATTR_SPARSE_MMA_MASK
	.align		4
.L_291:
        /*0048*/ 	.byte	0x03, 0x50
        /*004a*/ 	.short	0x0000


	//----- nvinfo : EIATTR_MAXREG_COUNT
	.align		4
        /*004c*/ 	.byte	0x03, 0x1b
        /*004e*/ 	.short	0x00ff


	//----- nvinfo : EIATTR_MERCURY_ISA_VERSION
	.align		4
        /*0050*/ 	.byte	0x03, 0x5f
        /*0052*/ 	.short	0x0101


	//----- nvinfo : EIATTR_VRC_CTA_INIT_COUNT
	.align		4
        /*0054*/ 	.byte	0x02, 0x4a
	.zero		1
	.zero		1


	//----- nvinfo : EIATTR_EXIT_INSTR_OFFSETS
	.align		4
        /*0058*/ 	.byte	0x04, 0x1c
        /*005a*/ 	.short	(.L_293 - .L_292)


	//   ....[0]....
.L_292:
        /*005c*/ 	.word	0x000006e0


	//----- nvinfo : EIATTR_CRS_STACK_SIZE
	.align		4
.L_293:
        /*0060*/ 	.byte	0x04, 0x1e
        /*0062*/ 	.short	(.L_295 - .L_294)
.L_294:
        /*0064*/ 	.word	0x00000000


	//----- nvinfo : EIATTR_CBANK_PARAM_SIZE
	.align		4
.L_295:
        /*0068*/ 	.byte	0x03, 0x19
        /*006a*/ 	.short	0x0014


	//----- nvinfo : EIATTR_PARAM_CBANK
	.align		4
        /*006c*/ 	.byte	0x04, 0x0a
        /*006e*/ 	.short	(.L_297 - .L_296)
	.align		4
.L_296:
        /*0070*/ 	.word	index@(.nv.constant0._Z11mexican_hatPffff)
        /*0074*/ 	.short	0x0380
        /*0076*/ 	.short	0x0014


	//----- nvinfo : EIATTR_SW_WAR
	.align		4
.L_297:
        /*0078*/ 	.byte	0x04, 0x36
        /*007a*/ 	.short	(.L_299 - .L_298)
.L_298:
        /*007c*/ 	.word	0x00000008
.L_299:


//--------------------- .nv.callgraph             --------------------------
	.section	.nv.callgraph,"",@"SHT_CUDA_CALLGRAPH"
	.align	4
	.sectionentsize	8
	.align		4
        /*0000*/ 	.word	0x00000000
	.align		4
        /*0004*/ 	.word	0xffffffff
	.align		4
        /*0008*/ 	.word	0x00000000
	.align		4
        /*000c*/ 	.word	0xfffffffe
	.align		4
        /*0010*/ 	.word	0x00000000
	.align		4
        /*0014*/ 	.word	0xfffffffd
	.align		4
        /*0018*/ 	.word	0x00000000
	.align		4
        /*001c*/ 	.word	0xfffffffc


//--------------------- .text._Z6get_rrPiS_S_iii  --------------------------
	.section	.text._Z6get_rrPiS_S_iii,"ax",@progbits
	.align	128
        .global         _Z6get_rrPiS_S_iii
        .type           _Z6get_rrPiS_S_iii,@function
        .size           _Z6get_rrPiS_S_iii,(.L_x_51 - _Z6get_rrPiS_S_iii)
        .other          _Z6get_rrPiS_S_iii,@"STO_CUDA_ENTRY STV_DEFAULT"
_Z6get_rrPiS_S_iii:
.text._Z6get_rrPiS_S_iii:
[----:B------:R-:W-:Y:S01]  /*0000*/  LDC R1, c[0x0][0x37c] ;  /* 0x0000df00ff017b82 */ /* 0x000fe20000000800 */
[----:B------:R-:W0:Y:S07]  /*0010*/  S2R R0, SR_TID.X ;  /* 0x0000000000007919 */ /* 0x000e2e0000002100 */
[----:B------:R-:W0:Y:S01]  /*0020*/  S2UR UR6, SR_CTAID.X ;  /* 0x00000000000679c3 */ /* 0x000e220000002500 */
[----:B------:R-:W1:Y:S07]  /*0030*/  LDCU.64 UR4, c[0x0][0x358] ;  /* 0x00006b00ff0477ac */ /* 0x000e6e0008000a00 */
[----:B------:R-:W0:Y:S08]  /*0040*/  LDC R5, c[0x0][0x360] ;  /* 0x0000d800ff057b82 */ /* 0x000e300000000800 */
[----:B------:R-:W2:Y:S01]  /*0050*/  LDC.64 R2, c[0x0][0x390] ;  /* 0x0000e400ff027b82 */ /* 0x000ea20000000a00 */
[----:B0-----:R-:W-:-:S04]  /*0060*/  IMAD R0, R5, UR6, R0 ;  /* 0x0000000605007c24 */ /* 0x001fc8000f8e0200 */
[----:B--2---:R-:W-:-:S06]  /*0070*/  IMAD.WIDE R2, R0, 0x4, R2 ;  /* 0x0000000400027825 */ /* 0x004fcc00078e0202 */
[----:B-1----:R-:W2:Y:S02]  /*0080*/  LDG.E R2, desc[UR4][R2.64] ;  /* 0x0000000402027981 */ /* 0x002ea4000c1e1900 */
[----:B--2---:R-:W-:-:S13]  /*0090*/  ISETP.NE.AND P0, PT, R2, RZ, PT ;  /* 0x000000ff0200720c */ /* 0x004fda0003f05270 */
[----:B------:R-:W-:Y:S05]  /*00a0*/  @!P0 EXIT ;  /* 0x000000000000894d */ /* 0x000fea0003800000 */
[----:B------:R-:W0:Y:S01]  /*00b0*/  LDC.64 R2, c[0x0][0x388] ;  /* 0x0000e200ff027b82 */ /* 0x000e220000000a00 */
[----:B------:R-:W1:Y:S07]  /*00c0*/  LDCU UR6, c[0x0][0x398] ;  /* 0x00007300ff0677ac */ /* 0x000e6e0008000800 */
[----:B------:R-:W1:Y:S08]  /*00d0*/  LDC R8, c[0x0][0x3a0] ;  /* 0x0000e800ff087b82 */ /* 0x000e700000000800 */
[----:B------:R-:W2:Y:S01]  /*00e0*/  LDC.64 R4, c[0x0][0x390] ;  /* 0x0000e400ff047b82 */ /* 0x000ea20000000a00 */
[----:B0-----:R-:W-:-:S05]  /*00f0*/  IMAD.WIDE R2, R0, 0x4, R2 ;  /* 0x0000000400027825 */ /* 0x001fca00078e0202 */
[----:B------:R0:W5:Y:S01]  /*0100*/  LDG.E R6, desc[UR4][R2.64] ;  /* 0x0000000402067981 */ /* 0x000162000c1e1900 */
[----:B------:R-:W-:Y:S01]  /*0110*/  IMAD.MOV.U32 R7, RZ, RZ, R0 ;  /* 0x000000ffff077224 */ /* 0x000fe200078e0000 */
[----:B------:R-:W-:Y:S04]  /*0120*/  BSSY.RECONVERGENT B0, `(.L_x_0) ;  /* 0x000000b000007945 */ /* 0x000fe80003800200 */
[----:B-1----:R-:W-:-:S07]  /*0130*/  VIADDMNMX R8, R7, UR6, R8, PT ;  /* 0x0000000607087c46 */ /* 0x002fce000b800108 */
.L_x_1:
[----:B------:R-:W-:-:S05]  /*0140*/  VIADD R11, R7, 0x1 ;  /* 0x00000001070b7836 */ /* 0x000fca0000000000 */
[----:B------:R-:W-:-:S13]  /*0150*/  ISETP.GE.AND P0, PT, R11, R8, PT ;  /* 0x000000080b00720c */ /* 0x000fda0003f06270 */
[----:B------:R-:W-:Y:S05]  /*0160*/  @P0 EXIT ;  /* 0x000000000000094d */ /* 0x000fea0003800000 */
[----:B0-2---:R-:W-:-:S06]  /*0170*/  IMAD.WIDE R2, R7, 0x4, R4 ;  /* 0x0000000407027825 */ /* 0x005fcc00078e0204 */
[----:B------:R-:W2:Y:S01]  /*0180*/  LDG.E R2, desc[UR4][R2.64+0x4] ;  /* 0x0000040402027981 */ /* 0x000ea2000c1e1900 */
[----:B------:R-:W-:Y:S01]  /*0190*/  MOV R9, R7 ;  /* 0x0000000700097202 */ /* 0x000fe20000000f00 */
[----:B------:R-:W-:Y:S01]  /*01a0*/  IMAD.MOV.U32 R7, RZ, RZ, R11 ;  /* 0x000000ffff077224 */ /* 0x000fe200078e000b */
[----:B--2---:R-:W-:-:S13]  /*01b0*/  ISETP.NE.AND P0, PT, R2, RZ, PT ;  /* 0x000000ff0200720c */ /* 0x004fda0003f05270 */
[----:B------:R-:W-:Y:S05]  /*01c0*/  @!P0 BRA `(.L_x_1) ;  /* 0xfffffffc00dc8947 */ /* 0x000fea000383ffff */
[----:B------:R-:W-:Y:S05]  /*01d0*/  BSYNC.RECONVERGENT B0 ;  /* 0x0000000000007941 */ /* 0x000fea0003800200 */
.L_x_0:
[----:B------:R-:W0:Y:S02]  /*01e0*/  LDC.64 R2, c[0x0][0x388] ;  /* 0x0000e200ff027b82 */ /* 0x000e240000000a00 */
[----:B0-----:R-:W-:-:S06]  /*01f0*/  IMAD.WIDE R2, R9, 0x4, R2 ;  /* 0x0000000409027825 */ /* 0x001fcc00078e0202 */
[----:B------:R-:W2:Y:S02]  /*0200*/  LDG.E R3, desc[UR4][R2.64+0x4] ;  /* 0x0000040402037981 */ /* 0x000ea4000c1e1900 */
[----:B--2--5:R-:W-:Y:S02]  /*0210*/  IADD3 R11, PT, PT, -R6, R3, RZ ;  /* 0x00000003060b7210 */ /* 0x024fe40007ffe1ff */
[----:B------:R-:W0:Y:S02]  /*0220*/  LDC R6, c[0x0][0x39c] ;  /* 0x0000e700ff067b82 */ /* 0x000e240000000800 */
[-C--:B------:R-:W-:Y:S02]  /*0230*/  IABS R9, R11.reuse ;  /* 0x0000000b00097213 */ /* 0x080fe40000000000 */
[----:B------:R-:W-:Y:S02]  /*0240*/  IABS R10, R11 ;  /* 0x0000000b000a7213 */ /* 0x000fe40000000000 */
[----:B------:R-:W1:Y:S08]  /*0250*/  I2F.RP R7, R9 ;  /* 0x0000000900077306 */ /* 0x000e700000209400 */
[----:B-1----:R-:W1:Y:S01]  /*0260*/  MUFU.RCP R7, R7 ;  /* 0x0000000700077308 */ /* 0x002e620000001000 */
[----:B0-----:R-:W-:-:S05]  /*0270*/  IMAD R6, R6, 0x3c, RZ ;  /* 0x0000003c06067824 */ /* 0x001fca00078e02ff */
[----:B------:R-:W-:Y:S02]  /*0280*/  IABS R8, R6 ;  /* 0x0000000600087213 */ /* 0x000fe40000000000 */
[----:B------:R-:W-:-:S04]  /*0290*/  LOP3.LUT R6, R6, R11, RZ, 0x3c, !PT ;  /* 0x0000000b06067212 */ /* 0x000fc800078e3cff */
[----:B------:R-:W-:Y:S01]  /*02a0*/  ISETP.GE.AND P1, PT, R6, RZ, PT ;  /* 0x000000ff0600720c */ /* 0x000fe20003f26270 */
[----:B-1----:R-:W-:-:S04]  /*02b0*/  VIADD R4, R7, 0xffffffe ;  /* 0x0ffffffe07047836 */ /* 0x002fc80000000000 */
[----:B------:R0:W1:Y:S02]  /*02c0*/  F2I.FTZ.U32.TRUNC.NTZ R5, R4 ;  /* 0x0000000400057305 */ /* 0x000064000021f000 */
[----:B0-----:R-:W-:Y:S01]  /*02d0*/  HFMA2 R4, -RZ, RZ, 0, 0 ;  /* 0x00000000ff047431 */ /* 0x001fe200000001ff */
[----:B-1----:R-:W-:-:S05]  /*02e0*/  IADD3 R2, PT, PT, RZ, -R5, RZ ;  /* 0x80000005ff027210 */ /* 0x002fca0007ffe0ff */
[----:B------:R-:W-:Y:S02]  /*02f0*/  IMAD R3, R2, R9, RZ ;  /* 0x0000000902037224 */ /* 0x000fe400078e02ff */
[----:B------:R-:W-:Y:S02]  /*0300*/  IMAD.MOV.U32 R2, RZ, RZ, R8 ;  /* 0x000000ffff027224 */ /* 0x000fe400078e0008 */
[----:B------:R-:W-:-:S04]  /*0310*/  IMAD.HI.U32 R5, R5, R3, R4 ;  /* 0x0000000305057227 */ /* 0x000fc800078e0004 */
[----:B------:R-:W-:Y:S02]  /*0320*/  IMAD.MOV R4, RZ, RZ, -R10 ;  /* 0x000000ffff047224 */ /* 0x000fe400078e0a0a */
[----:B------:R-:W-:-:S04]  /*0330*/  IMAD.HI.U32 R5, R5, R2, RZ ;  /* 0x0000000205057227 */ /* 0x000fc800078e00ff */
[----:B------:R-:W-:Y:S02]  /*0340*/  IMAD R4, R5, R4, R2 ;  /* 0x0000000405047224 */ /* 0x000fe400078e0202 */
[----:B------:R-:W0:Y:S03]  /*0350*/  LDC.64 R2, c[0x0][0x380] ;  /* 0x0000e000ff027b82 */ /* 0x000e260000000a00 */
[----:B------:R-:W-:-:S13]  /*0360*/  ISETP.GT.U32.AND P2, PT, R9, R4, PT ;  /* 0x000000040900720c */ /* 0x000fda0003f44070 */
[-C--:B------:R-:W-:Y:S01]  /*0370*/  @!P2 IADD3 R4, PT, PT, R4, -R9.reuse, RZ ;  /* 0x800000090404a210 */ /* 0x080fe20007ffe0ff */
[----:B------:R-:W-:Y:S01]  /*0380*/  @!P2 VIADD R5, R5, 0x1 ;  /* 0x000000010505a836 */ /* 0x000fe20000000000 */
[----:B------:R-:W-:Y:S02]  /*0390*/  ISETP.NE.AND P2, PT, R11, RZ, PT ;  /* 0x000000ff0b00720c */ /* 0x000fe40003f45270 */
[----:B------:R-:W-:Y:S01]  /*03a0*/  ISETP.GE.U32.AND P0, PT, R4, R9, PT ;  /* 0x000000090400720c */ /* 0x000fe20003f06070 */
[----:B0-----:R-:W-:-:S12]  /*03b0*/  IMAD.WIDE R2, R0, 0x4, R2 ;  /* 0x0000000400027825 */ /* 0x001fd800078e0202 */
[----:B------:R-:W-:-:S05]  /*03c0*/  @P0 IADD3 R5, PT, PT, R5, 0x1, RZ ;  /* 0x0000000105050810 */ /* 0x000fca0007ffe0ff */
[----:B------:R-:W-:Y:S01]  /*03d0*/  @!P1 IMAD.MOV R5, RZ, RZ, -R5 ;  /* 0x000000ffff059224 */ /* 0x000fe200078e0a05 */
[----:B------:R-:W-:-:S05]  /*03e0*/  @!P2 LOP3.LUT R5, RZ, R11, RZ, 0x33, !PT ;  /* 0x0000000bff05a212 */ /* 0x000fca00078e33ff */
[----:B------:R-:W-:Y:S01]  /*03f0*/  STG.E desc[UR4][R2.64], R5 ;  /* 0x0000000502007986 */ /* 0x000fe2000c101904 */
[----:B------:R-:W-:Y:S05]  /*0400*/  EXIT ;  /* 0x000000000000794d */ /* 0x000fea0003800000 */
.L_x_2:
[----:B------:R-:W-:-:S00]  /*0410*/  BRA `(.L_x_2) ;  /* 0xfffffffc00fc7947 */ /* 0x000fc0000383ffff */
[----:B------:R-:W-:-:S00]  /*0420*/  NOP ;  /* 0x0000000000007918 */ /* 0x000fc00000000000 */
        /* <DEDUP_REMOVED lines=13> */
.L_x_51:


//--------------------- .text._Z14get_compact_rrPiS_ii --------------------------
	.section	.text._Z14get_compact_rrPiS_ii,"ax",@progbits
	.align	128
        .global         _Z14get_compact_rrPiS_ii
        .type           _Z14get_compact_rrPiS_ii,@function
        .size           _Z14get_compact_rrPiS_ii,(.L_x_52 - _Z14get_compact_rrPiS_ii)
        .other          _Z14get_compact_rrPiS_ii,@"STO_CUDA_ENTRY STV_DEFAULT"
_Z14get_compact_rrPiS_ii:
.text._Z14get_compact_rrPiS_ii:
[----:B------:R-:W-:Y:S01]  /*0000*/  LDC R1, c[0x0][0x37c] ;  /* 0x0000df00ff017b82 */ /* 0x000fe20000000800 */
[----:B------:R-:W0:Y:S07]  /*0010*/  S2R R0, SR_TID.X ;  /* 0x0000000000007919 */ /* 0x000e2e0000002100 */
[----:B------:R-:W0:Y:S01]  /*0020*/  S2UR UR5, SR_CTAID.X ;  /* 0x00000000000579c3 */ /* 0x000e220000002500 */
[----:B------:R-:W1:Y:S07]  /*0030*/  LDCU UR4, c[0x0][0x394] ;  /* 0x00007280ff0477ac */ /* 0x000e6e0008000800 */
[----:B------:R-:W0:Y:S01]  /*0040*/  LDC R3, c[0x0][0x360] ;  /* 0x0000d800ff037b82 */ /* 0x000e220000000800 */
[----:B-1----:R-:W-:Y:S01]  /*0050*/  UIADD3 UR4, UPT, UPT, UR4, -0x1, URZ ;  /* 0xffffffff04047890 */ /* 0x002fe2000fffe0ff */
[----:B0-----:R-:W-:-:S05]  /*0060*/  IMAD R0, R3, UR5, R0 ;  /* 0x0000000503007c24 */ /* 0x001fca000f8e0200 */
[----:B------:R-:W-:-:S13]  /*0070*/  ISETP.GE.AND P0, PT, R0, UR4, PT ;  /* 0x0000000400007c0c */ /* 0x000fda000bf06270 */
[----:B------:R-:W-:Y:S05]  /*0080*/  @P0 EXIT ;  /* 0x000000000000094d */ /* 0x000fea0003800000 */
[----:B------:R-:W0:Y:S01]  /*0090*/  LDC.64 R2, c[0x0][0x388] ;  /* 0x0000e200ff027b82 */ /* 0x000e220000000a00 */
[----:B------:R-:W1:Y:S07]  /*00a0*/  LDCU.64 UR4, c[0x0][0x358] ;  /* 0x00006b00ff0477ac */ /* 0x000e6e0008000a00 */
[----:B------:R-:W2:Y:S01]  /*00b0*/  LDC R6, c[0x0][0x390] ;  /* 0x0000e400ff067b82 */ /* 0x000ea20000000800 */
[----:B0-----:R-:W-:-:S05]  /*00c0*/  IMAD.WIDE R2, R0, 0x4, R2 ;  /* 0x0000000400027825 */ /* 0x001fca00078e0202 */
[----:B-1----:R-:W3:Y:S04]  /*00d0*/  LDG.E R4, desc[UR4][R2.64+0x4] ;  /* 0x0000040402047981 */ /* 0x002ee8000c1e1900 */
[----:B------:R-:W3:Y:S01]  /*00e0*/  LDG.E R5, desc[UR4][R2.64] ;  /* 0x0000000402057981 */ /* 0x000ee2000c1e1900 */
[----:B--2---:R-:W-:Y:S02]  /*00f0*/  IMAD R6, R6, 0x3c, RZ ;  /* 0x0000003c06067824 */ /* 0x004fe400078e02ff */
[----:B---3--:R-:W-:-:S05]  /*0100*/  IMAD.IADD R7, R4, 0x1, -R5 ;  /* 0x0000000104077824 */ /* 0x008fca00078e0a05 */
[-C--:B------:R-:W-:Y:S02]  /*0110*/  IABS R9, R7.reuse ;  /* 0x0000000700097213 */ /* 0x080fe40000000000 */
[----:B------:R-:W-:Y:S02]  /*0120*/  IABS R11, R7 ;  /* 0x00000007000b7213 */ /* 0x000fe40000000000 */
[----:B------:R-:W0:Y:S08]  /*0130*/  I2F.RP R8, R9 ;  /* 0x0000000900087306 */ /* 0x000e300000209400 */
[----:B0-----:R-:W0:Y:S02]  /*0140*/  MUFU.RCP R8, R8 ;  /* 0x0000000800087308 */ /* 0x001e240000001000 */
[----:B0-----:R-:W-:-:S06]  /*0150*/  IADD3 R4, PT, PT, R8, 0xffffffe, RZ ;  /* 0x0ffffffe08047810 */ /* 0x001fcc0007ffe0ff */
[----:B------:R0:W1:Y:S02]  /*0160*/  F2I.FTZ.U32.TRUNC.NTZ R5, R4 ;  /* 0x0000000400057305 */ /* 0x000064000021f000 */
[----:B0-----:R-:W-:Y:S02]  /*0170*/  HFMA2 R4, -RZ, RZ, 0, 0 ;  /* 0x00000000ff047431 */ /* 0x001fe400000001ff */
[----:B-1----:R-:W-:-:S05]  /*0180*/  IMAD.MOV R10, RZ, RZ, -R5 ;  /* 0x000000ffff0a7224 */ /* 0x002fca00078e0a05 */
[----:B------:R-:W-:Y:S02]  /*0190*/  MOV R2, R10 ;  /* 0x0000000a00027202 */ /* 0x000fe40000000f00 */
[----:B------:R-:W-:Y:S02]  /*01a0*/  IABS R10, R6 ;  /* 0x00000006000a7213 */ /* 0x000fe40000000000 */
[----:B------:R-:W-:Y:S01]  /*01b0*/  LOP3.LUT R6, R6, R7, RZ, 0x3c, !PT ;  /* 0x0000000706067212 */ /* 0x000fe200078e3cff */
[----:B------:R-:W-:Y:S02]  /*01c0*/  IMAD R3, R2, R9, RZ ;  /* 0x0000000902037224 */ /* 0x000fe400078e02ff */
[----:B------:R-:W-:Y:S01]  /*01d0*/  IMAD.MOV.U32 R2, RZ, RZ, R10 ;  /* 0x000000ffff027224 */ /* 0x000fe200078e000a */
[----:B------:R-:W-:Y:S01]  /*01e0*/  ISETP.GE.AND P1, PT, R6, RZ, PT ;  /* 0x000000ff0600720c */ /* 0x000fe20003f26270 */
        /* <DEDUP_REMOVED lines=16> */
.L_x_3:
        /* <DEDUP_REMOVED lines=9> */
.L_x_52:


//--------------------- .text._Z7scatterPiS_S_S_i --------------------------
	.section	.text._Z7scatterPiS_S_S_i,"ax",@progbits
	.align	128
        .global         _Z7scatterPiS_S_S_i
        .type           _Z7scatterPiS_S_S_i,@function
        .size           _Z7scatterPiS_S_S_i,(.L_x_53 - _Z7scatterPiS_S_S_i)
        .other          _Z7scatterPiS_S_S_i,@"STO_CUDA_ENTRY STV_DEFAULT"
_Z7scatterPiS_S_S_i:
.text._Z7scatterPiS_S_S_i:
[----:B------:R-:W-:Y:S01]  /*0000*/  LDC R1, c[0x0][0x37c] ;  /* 0x0000df00ff017b82 */ /* 0x000fe20000000800 */
[----:B------:R-:W0:Y:S07]  /*0010*/  S2R R7, SR_TID.X ;  /* 0x0000000000077919 */ /* 0x000e2e0000002100 */
[----:B------:R-:W0:Y:S01]  /*0020*/  S2UR UR4, SR_CTAID.X ;  /* 0x00000000000479c3 */ /* 0x000e220000002500 */
[----:B------:R-:W1:Y:S07]  /*0030*/  LDCU UR5, c[0x0][0x3a0] ;  /* 0x00007400ff0577ac */ /* 0x000e6e0008000800 */
[----:B------:R-:W0:Y:S02]  /*0040*/  LDC R0, c[0x0][0x360] ;  /* 0x0000d800ff007b82 */ /* 0x000e240000000800 */
[----:B0-----:R-:W-:-:S05]  /*0050*/  IMAD R7, R0, UR4, R7 ;  /* 0x0000000400077c24 */ /* 0x001fca000f8e0207 */
[----:B-1----:R-:W-:-:S13]  /*0060*/  ISETP.GE.AND P0, PT, R7, UR5, PT ;  /* 0x0000000507007c0c */ /* 0x002fda000bf06270 */
[----:B------:R-:W-:Y:S05]  /*0070*/  @P0 EXIT ;  /* 0x000000000000094d */ /* 0x000fea0003800000 */
[----:B------:R-:W0:Y:S01]  /*0080*/  LDC.64 R2, c[0x0][0x398] ;  /* 0x0000e600ff027b82 */ /* 0x000e220000000a00 */
[----:B------:R-:W1:Y:S01]  /*0090*/  LDCU.64 UR4, c[0x0][0x358] ;  /* 0x00006b00ff0477ac */ /* 0x000e620008000a00 */
[----:B0-----:R-:W-:-:S06]  /*00a0*/  IMAD.WIDE R2, R7, 0x4, R2 ;  /* 0x0000000407027825 */ /* 0x001fcc00078e0202 */
[----:B-1----:R-:W2:Y:S02]  /*00b0*/  LDG.E R2, desc[UR4][R2.64] ;  /* 0x0000000402027981 */ /* 0x002ea4000c1e1900 */
[----:B--2---:R-:W-:-:S13]  /*00c0*/  ISETP.NE.AND P0, PT, R2, RZ, PT ;  /* 0x000000ff0200720c */ /* 0x004fda0003f05270 */
[----:B------:R-:W-:Y:S05]  /*00d0*/  @!P0 EXIT ;  /* 0x000000000000894d */ /* 0x000fea0003800000 */
[----:B------:R-:W0:Y:S08]  /*00e0*/  LDC.64 R2, c[0x0][0x390] ;  /* 0x0000e400ff027b82 */ /* 0x000e300000000a00 */
[----:B------:R-:W1:Y:S01]  /*00f0*/  LDC.64 R4, c[0x0][0x388] ;  /* 0x0000e200ff047b82 */ /* 0x000e620000000a00 */
[----:B0-----:R-:W-:-:S06]  /*0100*/  IMAD.WIDE R2, R7, 0x4, R2 ;  /* 0x0000000407027825 */ /* 0x001fcc00078e0202 */
[----:B------:R-:W2:Y:S01]  /*0110*/  LDG.E R3, desc[UR4][R2.64] ;  /* 0x0000000402037981 */ /* 0x000ea2000c1e1900 */
[----:B-1----:R-:W-:Y:S02]  /*0120*/  IMAD.WIDE R4, R7, 0x4, R4 ;  /* 0x0000000407047825 */ /* 0x002fe400078e0204 */
[----:B------:R-:W2:Y:S04]  /*0130*/  LDC.64 R6, c[0x0][0x380] ;  /* 0x0000e000ff067b82 */ /* 0x000ea80000000a00 */
[----:B------:R-:W3:Y:S01]  /*0140*/  LDG.E R5, desc[UR4][R4.64] ;  /* 0x0000000404057981 */ /* 0x000ee2000c1e1900 */
[----:B--2---:R-:W-:-:S05]  /*0150*/  IMAD.WIDE R6, R3, 0x4, R6 ;  /* 0x0000000403067825 */ /* 0x004fca00078e0206 */
[----:B---3--:R-:W-:Y:S01]  /*0160*/  STG.E desc[UR4][R6.64], R5 ;  /* 0x0000000506007986 */ /* 0x008fe2000c101904 */
[----:B------:R-:W-:Y:S05]  /*0170*/  EXIT ;  /* 0x000000000000794d */ /* 0x000fea0003800000 */
.L_x_4:
        /* <DEDUP_REMOVED lines=16> */
.L_x_53:


//--------------------- .text._Z7nonzeroPiS_i     --------------------------
	.section	.text._Z7nonzeroPiS_i,"ax",@progbits
	.align	128
        .global         _Z7nonzeroPiS_i
        .type           _Z7nonzeroPiS_i,@function
        .size           _Z7nonzeroPiS_i,(.L_x_54 - _Z7nonzeroPiS_i)
        .other          _Z7nonzeroPiS_i,@"STO_CUDA_ENTRY STV_DEFAULT"
_Z7nonzeroPiS_i:
.text._Z7nonzeroPiS_i:
        /* <DEDUP_REMOVED lines=9> */
[----:B------:R-:W1:Y:S07]  /*0090*/  LDCU.64 UR4, c[0x0][0x358] ;  /* 0x00006b00ff0477ac */ /* 0x000e6e0008000a00 */
[----:B------:R-:W2:Y:S01]  /*00a0*/  LDC.64 R4, c[0x0][0x380] ;  /* 0x0000e000ff047b82 */ /* 0x000ea20000000a00 */
[----:B0-----:R-:W-:-:S06]  /*00b0*/  IMAD.WIDE R2, R7, 0x4, R2 ;  /* 0x0000000407027825 */ /* 0x001fcc00078e0202 */
[----:B-1----:R-:W3:Y:S01]  /*00c0*/  LDG.E R2, desc[UR4][R2.64] ;  /* 0x0000000402027981 */ /* 0x002ee2000c1e1900 */
[----:B--2---:R-:W-:Y:S01]  /*00d0*/  IMAD.WIDE R4, R7, 0x4, R4 ;  /* 0x0000000407047825 */ /* 0x004fe200078e0204 */
[----:B---3--:R-:W-:-:S04]  /*00e0*/  ISETP.NE.AND P0, PT, R2, RZ, PT ;  /* 0x000000ff0200720c */ /* 0x008fc80003f05270 */
[----:B------:R-:W-:-:S05]  /*00f0*/  SEL R7, RZ, 0x1, !P0 ;  /* 0x00000001ff077807 */ /* 0x000fca0004000000 */
[----:B------:R-:W-:Y:S01]  /*0100*/  STG.E desc[UR4][R4.64], R7 ;  /* 0x0000000704007986 */ /* 0x000fe2000c101904 */
[----:B------:R-:W-:Y:S05]  /*0110*/  EXIT ;  /* 0x000000000000794d */ /* 0x000fea0003800000 */
.L_x_5:
        /* <DEDUP_REMOVED lines=14> */
.L_x_54:


//--------------------- .text._Z13index_of_peakPiS_S_ --------------------------
	.section	.text._Z13index_of_peakPiS_S_,"ax",@progbits
	.align	128
        .global         _Z13index_of_peakPiS_S_
        .type           _Z13index_of_peakPiS_S_,@function
        .size           _Z13index_of_peakPiS_S_,(.L_x_55 - _Z13index_of_peakPiS_S_)
        .other          _Z13index_of_peakPiS_S_,@"STO_CUDA_ENTRY STV_DEFAULT"
_Z13index_of_peakPiS_S_:
.text._Z13index_of_peakPiS_S_:
        /* <DEDUP_REMOVED lines=12> */
[----:B------:R-:W-:Y:S01]  /*00c0*/  SHF.R.S32.HI R9, RZ, 0x4, R7 ;  /* 0x00000004ff097819 */ /* 0x000fe20000011407 */
[----:B------:R-:W-:-:S06]  /*00d0*/  HFMA2 R11, -RZ, RZ, 0, 5.9604644775390625e-08 ;  /* 0x00000001ff0b7431 */ /* 0x000fcc00000001ff */
[----:B------:R-:W1:Y:S01]  /*00e0*/  LDC.64 R4, c[0x0][0x388] ;  /* 0x0000e200ff047b82 */ /* 0x000e620000000a00 */
[----:B0-----:R-:W-:-:S05]  /*00f0*/  IMAD.WIDE R2, R9, 0x4, R2 ;  /* 0x0000000409027825 */ /* 0x001fca00078e0202 */
[----:B------:R-:W-:Y:S01]  /*0100*/  STG.E desc[UR4][R2.64], R7 ;  /* 0x0000000702007986 */ /* 0x000fe2000c101904 */
[----:B-1----:R-:W-:-:S05]  /*0110*/  IMAD.WIDE R4, R9, 0x4, R4 ;  /* 0x0000000409047825 */ /* 0x002fca00078e0204 */
[----:B------:R-:W-:Y:S01]  /*0120*/  STG.E desc[UR4][R4.64], R11 ;  /* 0x0000000b04007986 */ /* 0x000fe2000c101904 */
[----:B------:R-:W-:Y:S05]  /*0130*/  EXIT ;  /* 0x000000000000794d */ /* 0x000fea0003800000 */
.L_x_6:
        /* <DEDUP_REMOVED lines=12> */
.L_x_55:


//--------------------- .text._Z19int_3_median_filterPiS_ --------------------------
	.section	.text._Z19int_3_median_filterPiS_,"ax",@progbits
	.align	128
        .global         _Z19int_3_median_filterPiS_
        .type           _Z19int_3_median_filterPiS_,@function
        .size           _Z19int_3_median_filterPiS_,(.L_x_56 - _Z19int_3_median_filterPiS_)
        .other          _Z19int_3_median_filterPiS_,@"STO_CUDA_ENTRY STV_DEFAULT"
_Z19int_3_median_filterPiS_:
.text._Z19int_3_median_filterPiS_:
[----:B------:R-:W-:Y:S01]  /*0000*/  LDC R1, c[0x0][0x37c] ;  /* 0x0000df00ff017b82 */ /* 0x000fe20000000800 */
[----:B------:R-:W0:Y:S07]  /*0010*/  S2R R7, SR_TID.X ;  /* 0x0000000000077919 */ /* 0x000e2e0000002100 */
[----:B------:R-:W0:Y:S01]  /*0020*/  S2UR UR6, SR_CTAID.X ;  /* 0x00000000000679c3 */ /* 0x000e220000002500 */
[----:B------:R-:W1:Y:S07]  /*0030*/  LDCU.64 UR4, c[0x0][0x358] ;  /* 0x00006b00ff0477ac */ /* 0x000e6e0008000a00 */
[----:B------:R-:W0:Y:S08]  /*0040*/  LDC R0, c[0x0][0x360] ;  /* 0x0000d800ff007b82 */ /* 0x000e300000000800 */
[----:B------:R-:W2:Y:S01]  /*0050*/  LDC.64 R2, c[0x0][0x388] ;  /* 0x0000e200ff027b82 */ /* 0x000ea20000000a00 */
[----:B0-----:R-:W-:-:S04]  /*0060*/  IMAD R7, R0, UR6, R7 ;  /* 0x0000000600077c24 */ /* 0x001fc8000f8e0207 */
[----:B--2---:R-:W-:-:S05]  /*0070*/  IMAD.WIDE R2, R7, 0x4, R2 ;  /* 0x0000000407027825 */ /* 0x004fca00078e0202 */
[----:B-1----:R-:W2:Y:S04]  /*0080*/  LDG.E R0, desc[UR4][R2.64] ;  /* 0x0000000402007981 */ /* 0x002ea8000c1e1900 */
[----:B------:R-:W2:Y:S04]  /*0090*/  LDG.E R4, desc[UR4][R2.64+0x8] ;  /* 0x0000080402047981 */ /* 0x000ea8000c1e1900 */
[----:B------:R-:W3:Y:S01]  /*00a0*/  LDG.E R5, desc[UR4][R2.64+0x4] ;  /* 0x0000040402057981 */ /* 0x000ee2000c1e1900 */
[-C--:B--2---:R-:W-:Y:S02]  /*00b0*/  ISETP.GE.AND P1, PT, R0, R4.reuse, PT ;  /* 0x000000040000720c */ /* 0x084fe40003f26270 */
[----:B---3--:R-:W-:-:S02]  /*00c0*/  ISETP.GE.AND P2, PT, R5, R4, PT ;  /* 0x000000040500720c */ /* 0x008fc40003f46270 */
[----:B------:R-:W-:Y:S02]  /*00d0*/  ISETP.GE.AND P0, PT, R0, R5, PT ;  /* 0x000000050000720c */ /* 0x000fe40003f06270 */
[----:B------:R-:W-:Y:S02]  /*00e0*/  SEL R4, RZ, 0x2, P1 ;  /* 0x00000002ff047807 */ /* 0x000fe40000800000 */
[----:B------:R-:W-:Y:S02]  /*00f0*/  SEL R0, RZ, 0x1, P2 ;  /* 0x00000001ff007807 */ /* 0x000fe40001000000 */
[----:B------:R-:W-:-:S04]  /*0100*/  SEL R5, RZ, 0x4, P0 ;  /* 0x00000004ff057807 */ /* 0x000fc80000000000 */
[----:B------:R-:W-:-:S05]  /*0110*/  LOP3.LUT R4, R0, R4, R5, 0xfe, !PT ;  /* 0x0000000400047212 */ /* 0x000fca00078efe05 */
[----:B------:R-:W-:-:S05]  /*0120*/  IMAD.SHL.U32 R4, R4, 0x4, RZ ;  /* 0x0000000404047824 */ /* 0x000fca00078e00ff */
[C---:B------:R-:W-:Y:S02]  /*0130*/  ISETP.EQ.AND P2, PT, R4.reuse, RZ, PT ;  /* 0x000000ff0400720c */ /* 0x040fe40003f42270 */
[C---:B------:R-:W-:Y:S02]  /*0140*/  ISETP.EQ.AND P3, PT, R4.reuse, 0x4, PT ;  /* 0x000000040400780c */ /* 0x040fe40003f62270 */
[C---:B------:R-:W-:Y:S02]  /*0150*/  ISETP.EQ.AND P0, PT, R4.reuse, 0x8, PT ;  /* 0x000000080400780c */ /* 0x040fe40003f02270 */
[----:B------:R-:W-:-:S07]  /*0160*/  ISETP.EQ.AND P1, PT, R4, 0xc, PT ;  /* 0x0000000c0400780c */ /* 0x000fce0003f22270 */
[----:B------:R-:W-:Y:S01]  /*0170*/  @P2 IMAD.MOV.U32 R0, RZ, RZ, 0x1 ;  /* 0x00000001ff002424 */ /* 0x000fe200078e00ff */
[C---:B------:R-:W-:Y:S01]  /*0180*/  ISETP.EQ.AND P2, PT, R4.reuse, 0x10, PT ;  /* 0x000000100400780c */ /* 0x040fe20003f42270 */
[----:B------:R-:W-:Y:S01]  /*0190*/  @P3 IMAD.MOV.U32 R0, RZ, RZ, 0x2 ;  /* 0x00000002ff003424 */ /* 0x000fe200078e00ff */
[C---:B------:R-:W-:Y:S01]  /*01a0*/  ISETP.EQ.AND P3, PT, R4.reuse, 0x14, PT ;  /* 0x000000140400780c */ /* 0x040fe20003f62270 */
[----:B------:R-:W-:Y:S01]  /*01b0*/  @P0 IMAD.MOV.U32 R0, RZ, RZ, RZ ;  /* 0x000000ffff000224 */ /* 0x000fe200078e00ff */
[C---:B------:R-:W-:Y:S01]  /*01c0*/  ISETP.EQ.AND P0, PT, R4.reuse, 0x18, PT ;  /* 0x000000180400780c */ /* 0x040fe20003f02270 */
[----:B------:R-:W-:Y:S01]  /*01d0*/  @P1 IMAD.MOV.U32 R0, RZ, RZ, RZ ;  /* 0x000000ffff001224 */ /* 0x000fe200078e00ff */
[----:B------:R-:W-:Y:S02]  /*01e0*/  ISETP.EQ.AND P1, PT, R4, 0x1c, PT ;  /* 0x0000001c0400780c */ /* 0x000fe40003f22270 */
[----:B------:R-:W0:Y:S05]  /*01f0*/  LDC.64 R4, c[0x0][0x380] ;  /* 0x0000e000ff047b82 */ /* 0x000e2a0000000a00 */
[----:B------:R-:W-:-:S02]  /*0200*/  @P2 IMAD.MOV.U32 R0, RZ, RZ, RZ ;  /* 0x000000ffff002224 */ /* 0x000fc400078e00ff */
[----:B------:R-:W-:Y:S02]  /*0210*/  @P3 IMAD.MOV.U32 R0, RZ, RZ, RZ ;  /* 0x000000ffff003224 */ /* 0x000fe400078e00ff */
[----:B------:R-:W-:Y:S02]  /*0220*/  @P0 IMAD.MOV.U32 R0, RZ, RZ, 0x2 ;  /* 0x00000002ff000424 */ /* 0x000fe400078e00ff */
[----:B------:R-:W-:-:S04]  /*0230*/  @P1 IMAD.MOV.U32 R0, RZ, RZ, 0x1 ;  /* 0x00000001ff001424 */ /* 0x000fc800078e00ff */
[----:B------:R-:W-:-:S06]  /*0240*/  IMAD.WIDE R2, R0, 0x4, R2 ;  /* 0x0000000400027825 */ /* 0x000fcc00078e0202 */
[----:B------:R-:W2:Y:S01]  /*0250*/  LDG.E R3, desc[UR4][R2.64] ;  /* 0x0000000402037981 */ /* 0x000ea2000c1e1900 */
[----:B0-----:R-:W-:-:S05]  /*0260*/  IMAD.WIDE R4, R7, 0x4, R4 ;  /* 0x0000000407047825 */ /* 0x001fca00078e0204 */
[----:B--2---:R-:W-:Y:S01]  /*0270*/  STG.E desc[UR4][R4.64], R3 ;  /* 0x0000000304007986 */ /* 0x004fe2000c101904 */
[----:B------:R-:W-:Y:S05]  /*0280*/  EXIT ;  /* 0x000000000000794d */ /* 0x000fea0003800000 */
.L_x_7:
        /* <DEDUP_REMOVED lines=15> */
.L_x_56:


//--------------------- .text._Z22int_3_median_reductionPiS_S_S_ --------------------------
	.section	.text._Z22int_3_median_reductionPiS_S_S_,"ax",@progbits
	.align	128
        .global         _Z22int_3_median_reductionPiS_S_S_
        .type           _Z22int_3_median_reductionPiS_S_S_,@function
        .size           _Z22int_3_median_reductionPiS_S_S_,(.L_x_57 - _Z22int_3_median_reductionPiS_S_S_)
        .other          _Z22int_3_median_reductionPiS_S_S_,@"STO_CUDA_ENTRY STV_DEFAULT"
_Z22int_3_median_reductionPiS_S_S_:
.text._Z22int_3_median_reductionPiS_S_S_:
[----:B------:R-:W-:Y:S01]  /*0000*/  LDC R1, c[0x0][0x37c] ;  /* 0x0000df00ff017b82 */ /* 0x000fe20000000800 */
[----:B------:R-:W0:Y:S07]  /*0010*/  S2R R0, SR_TID.X ;  /* 0x0000000000007919 */ /* 0x000e2e0000002100 */
[----:B------:R-:W0:Y:S01]  /*0020*/  S2UR UR6, SR_CTAID.X ;  /* 0x00000000000679c3 */ /* 0x000e220000002500 */
[----:B------:R-:W1:Y:S07]  /*0030*/  LDCU.64 UR4, c[0x0][0x358] ;  /* 0x00006b00ff0477ac */ /* 0x000e6e0008000a00 */
[----:B------:R-:W0:Y:S08]  /*0040*/  LDC R5, c[0x0][0x360] ;  /* 0x0000d800ff057b82 */ /* 0x000e300000000800 */
[----:B------:R-:W2:Y:S01]  /*0050*/  LDC.64 R2, c[0x0][0x390] ;  /* 0x0000e400ff027b82 */ /* 0x000ea20000000a00 */
[----:B0-----:R-:W-:-:S04]  /*0060*/  IMAD R0, R5, UR6, R0 ;  /* 0x0000000605007c24 */ /* 0x001fc8000f8e0200 */
[----:B------:R-:W-:-:S04]  /*0070*/  IMAD R9, R0, 0x3, RZ ;  /* 0x0000000300097824 */ /* 0x000fc800078e02ff */
        /* <DEDUP_REMOVED lines=10> */
[----:B------:R-:W-:Y:S02]  /*0120*/  LOP3.LUT R5, R6, R5, R4, 0xfe, !PT ;  /* 0x0000000506057212 */ /* 0x000fe400078efe04 */
[----:B------:R-:W0:Y:S03]  /*0130*/  LDC.64 R6, c[0x0][0x398] ;  /* 0x0000e600ff067b82 */ /* 0x000e260000000a00 */
        /* <DEDUP_REMOVED lines=8> */
[C---:B------:R-:W-:Y:S02]  /*01c0*/  ISETP.EQ.AND P3, PT, R5.reuse, 0x14, PT ;  /* 0x000000140500780c */ /* 0x040fe40003f62270 */
[----:B------:R-:W-:Y:S01]  /*01d0*/  @P0 MOV R4, RZ ;  /* 0x000000ff00040202 */ /* 0x000fe20000000f00 */
[----:B------:R-:W-:Y:S01]  /*01e0*/  @P1 IMAD.MOV.U32 R4, RZ, RZ, RZ ;  /* 0x000000ffff041224 */ /* 0x000fe200078e00ff */
[C---:B------:R-:W-:Y:S02]  /*01f0*/  ISETP.EQ.AND P0, PT, R5.reuse, 0x18, PT ;  /* 0x000000180500780c */ /* 0x040fe40003f02270 */
[----:B------:R-:W-:-:S05]  /*0200*/  ISETP.EQ.AND P1, PT, R5, 0x1c, PT ;  /* 0x0000001c0500780c */ /* 0x000fca0003f22270 */
[----:B------:R-:W-:Y:S02]  /*0210*/  @P2 IMAD.MOV.U32 R4, RZ, RZ, RZ ;  /* 0x000000ffff042224 */ /* 0x000fe400078e00ff */
[----:B------:R-:W-:-:S04]  /*0220*/  @P3 MOV R4, RZ ;  /* 0x000000ff00043202 */ /* 0x000fc80000000f00 */
[----:B------:R-:W-:Y:S02]  /*0230*/  @P0 IMAD.MOV.U32 R4, RZ, RZ, 0x2 ;  /* 0x00000002ff040424 */ /* 0x000fe400078e00ff */
[----:B------:R-:W-:-:S05]  /*0240*/  @P1 IMAD.MOV.U32 R4, RZ, RZ, 0x1 ;  /* 0x00000001ff041424 */ /* 0x000fca00078e00ff */
[----:B------:R-:W-:Y:S02]  /*0250*/  MOV R8, R4 ;  /* 0x0000000400087202 */ /* 0x000fe40000000f00 */
[----:B------:R-:W1:Y:S03]  /*0260*/  LDC.64 R4, c[0x0][0x380] ;  /* 0x0000e000ff047b82 */ /* 0x000e660000000a00 */
[----:B------:R-:W-:-:S06]  /*0270*/  IMAD.WIDE R2, R8, 0x4, R2 ;  /* 0x0000000408027825 */ /* 0x000fcc00078e0202 */
[----:B------:R-:W2:Y:S01]  /*0280*/  LDG.E R3, desc[UR4][R2.64] ;  /* 0x0000000402037981 */ /* 0x000ea2000c1e1900 */
[----:B------:R-:W-:-:S04]  /*0290*/  IMAD.IADD R9, R9, 0x1, R8 ;  /* 0x0000000109097824 */ /* 0x000fc800078e0208 */
[----:B0-----:R-:W-:Y:S02]  /*02a0*/  IMAD.WIDE R6, R9, 0x4, R6 ;  /* 0x0000000409067825 */ /* 0x001fe400078e0206 */
[----:B------:R-:W0:Y:S02]  /*02b0*/  LDC.64 R8, c[0x0][0x388] ;  /* 0x0000e200ff087b82 */ /* 0x000e240000000a00 */
[----:B-1----:R-:W-:-:S05]  /*02c0*/  IMAD.WIDE R4, R0, 0x4, R4 ;  /* 0x0000000400047825 */ /* 0x002fca00078e0204 */
[----:B--2---:R-:W-:Y:S04]  /*02d0*/  STG.E desc[UR4][R4.64], R3 ;  /* 0x0000000304007986 */ /* 0x004fe8000c101904 */
[----:B------:R-:W2:Y:S01]  /*02e0*/  LDG.E R7, desc[UR4][R6.64] ;  /* 0x0000000406077981 */ /* 0x000ea2000c1e1900 */
[----:B0-----:R-:W-:-:S05]  /*02f0*/  IMAD.WIDE R8, R0, 0x4, R8 ;  /* 0x0000000400087825 */ /* 0x001fca00078e0208 */
[----:B--2---:R-:W-:Y:S01]  /*0300*/  STG.E desc[UR4][R8.64], R7 ;  /* 0x0000000708007986 */ /* 0x004fe2000c101904 */
[----:B------:R-:W-:Y:S05]  /*0310*/  EXIT ;  /* 0x000000000000794d */ /* 0x000fea0003800000 */
.L_x_8:
        /* <DEDUP_REMOVED lines=14> */
.L_x_57:


//--------------------- .text._Z11merge_leadsPiS_iS_iS_i --------------------------
	.section	.text._Z11merge_leadsPiS_iS_iS_i,"ax",@progbits
	.align	128
        .global         _Z11merge_leadsPiS_iS_iS_i
        .type           _Z11merge_leadsPiS_iS_iS_i,@function
        .size           _Z11merge_leadsPiS_iS_iS_i,(.L_x_58 - _Z11merge_leadsPiS_iS_iS_i)
        .other          _Z11merge_leadsPiS_iS_iS_i,@"STO_CUDA_ENTRY STV_DEFAULT"
_Z11merge_leadsPiS_iS_iS_i:
.text._Z11merge_leadsPiS_iS_iS_i:
[----:B------:R-:W-:Y:S01]  /*0000*/  LDC R1, c[0x0][0x37c] ;  /* 0x0000df00ff017b82 */ /* 0x000fe20000000800 */
[----:B------:R-:W0:Y:S07]  /*0010*/  S2R R11, SR_TID.X ;  /* 0x00000000000b7919 */ /* 0x000e2e0000002100 */
[----:B------:R-:W0:Y:S01]  /*0020*/  S2UR UR6, SR_CTAID.X ;  /* 0x00000000000679c3 */ /* 0x000e220000002500 */
[----:B------:R-:W1:Y:S01]  /*0030*/  LDCU UR7, c[0x0][0x390] ;  /* 0x00007200ff0777ac */ /* 0x000e620008000800 */
[----:B------:R-:W2:Y:S06]  /*0040*/  LDCU UR8, c[0x0][0x3a0] ;  /* 0x00007400ff0877ac */ /* 0x000eac0008000800 */
[----:B------:R-:W0:Y:S01]  /*0050*/  LDC R0, c[0x0][0x360] ;  /* 0x0000d800ff007b82 */ /* 0x000e220000000800 */
[----:B------:R-:W3:Y:S01]  /*0060*/  LDCU UR9, c[0x0][0x3b0] ;  /* 0x00007600ff0977ac */ /* 0x000ee20008000800 */
[----:B------:R-:W4:Y:S06]  /*0070*/  LDCU.64 UR4, c[0x0][0x358] ;  /* 0x00006b00ff0477ac */ /* 0x000f2c0008000a00 */
[----:B------:R-:W5:Y:S08]  /*0080*/  LDC.64 R2, c[0x0][0x388] ;  /* 0x0000e200ff027b82 */ /* 0x000f700000000a00 */
[----:B------:R-:W4:Y:S08]  /*0090*/  LDC.64 R4, c[0x0][0x398] ;  /* 0x0000e600ff047b82 */ /* 0x000f300000000a00 */
[----:B------:R-:W4:Y:S01]  /*00a0*/  LDC.64 R6, c[0x0][0x3a8] ;  /* 0x0000ea00ff067b82 */ /* 0x000f220000000a00 */
[----:B0-----:R-:W-:-:S05]  /*00b0*/  IMAD R11, R0, UR6, R11 ;  /* 0x00000006000b7c24 */ /* 0x001fca000f8e020b */
[C---:B-1----:R-:W-:Y:S02]  /*00c0*/  IADD3 R9, PT, PT, R11.reuse, UR7, RZ ;  /* 0x000000070b097c10 */ /* 0x042fe4000fffe0ff */
[C---:B--2---:R-:W-:Y:S02]  /*00d0*/  IADD3 R13, PT, PT, R11.reuse, UR8, RZ ;  /* 0x000000080b0d7c10 */ /* 0x044fe4000fffe0ff */
[----:B---3--:R-:W-:Y:S01]  /*00e0*/  IADD3 R15, PT, PT, R11, UR9, RZ ;  /* 0x000000090b0f7c10 */ /* 0x008fe2000fffe0ff */
[----:B-----5:R-:W-:Y:S02]  /*00f0*/  IMAD.WIDE R2, R9, 0x4, R2 ;  /* 0x0000000409027825 */ /* 0x020fe400078e0202 */
[----:B------:R-:W0:Y:S02]  /*0100*/  LDC.64 R8, c[0x0][0x380] ;  /* 0x0000e000ff087b82 */ /* 0x000e240000000a00 */
[----:B----4-:R-:W-:Y:S02]  /*0110*/  IMAD.WIDE R4, R13, 0x4, R4 ;  /* 0x000000040d047825 */ /* 0x010fe400078e0204 */
[----:B------:R-:W2:Y:S04]  /*0120*/  LDG.E R2, desc[UR4][R2.64] ;  /* 0x0000000402027981 */ /* 0x000ea8000c1e1900 */
[----:B------:R-:W2:Y:S01]  /*0130*/  LDG.E R5, desc[UR4][R4.64] ;  /* 0x0000000404057981 */ /* 0x000ea2000c1e1900 */
[----:B------:R-:W-:-:S06]  /*0140*/  IMAD.WIDE R6, R15, 0x4, R6 ;  /* 0x000000040f067825 */ /* 0x000fcc00078e0206 */
[----:B------:R-:W2:Y:S01]  /*0150*/  LDG.E R6, desc[UR4][R6.64] ;  /* 0x0000000406067981 */ /* 0x000ea2000c1e1900 */
[----:B0-----:R-:W-:Y:S01]  /*0160*/  IMAD.WIDE R8, R11, 0x4, R8 ;  /* 0x000000040b087825 */ /* 0x001fe200078e0208 */
[----:B--2---:R-:W-:-:S04]  /*0170*/  IADD3 R0, PT, PT, R6, R5, R2 ;  /* 0x0000000506007210 */ /* 0x004fc80007ffe002 */
[----:B------:R-:W-:-:S05]  /*0180*/  LOP3.LUT R11, R0, 0x2, RZ, 0xc0, !PT ;  /* 0x00000002000b7812 */ /* 0x000fca00078ec0ff */
[----:B------:R-:W-:Y:S01]  /*0190*/  STG.E desc[UR4][R8.64], R11 ;  /* 0x0000000b08007986 */ /* 0x000fe2000c101904 */
[----:B------:R-:W-:Y:S05]  /*01a0*/  EXIT ;  /* 0x000000000000794d */ /* 0x000fea0003800000 */
.L_x_9:
        /* <DEDUP_REMOVED lines=13> */
.L_x_58:


//--------------------- .text._Z11edge_detectPiS_i --------------------------
	.section	.text._Z11edge_detectPiS_i,"ax",@progbits
	.align	128
        .global         _Z11edge_detectPiS_i
        .type           _Z11edge_detectPiS_i,@function
        .size           _Z11edge_detectPiS_i,(.L_x_59 - _Z11edge_detectPiS_i)
        .other          _Z11edge_detectPiS_i,@"STO_CUDA_ENTRY STV_DEFAULT"
_Z11edge_detectPiS_i:
.text._Z11edge_detectPiS_i:
[----:B------:R-:W-:Y:S01]  /*0000*/  LDC R1, c[0x0][0x37c] ;  /* 0x0000df00ff017b82 */ /* 0x000fe20000000800 */
[----:B------:R-:W0:Y:S07]  /*0010*/  S2R R7, SR_TID.X ;  /* 0x0000000000077919 */ /* 0x000e2e0000002100 */
[----:B------:R-:W0:Y:S01]  /*0020*/  S2UR UR5, SR_CTAID.X ;  /* 0x00000000000579c3 */ /* 0x000e220000002500 */
[----:B------:R-:W1:Y:S01]  /*0030*/  LDCU UR4, c[0x0][0x390] ;  /* 0x00007200ff0477ac */ /* 0x000e620008000800 */
[----:B------:R-:W2:Y:S06]  /*0040*/  LDCU.64 UR6, c[0x0][0x358] ;  /* 0x00006b00ff0677ac */ /* 0x000eac0008000a00 */
[----:B------:R-:W0:Y:S08]  /*0050*/  LDC R0, c[0x0][0x360] ;  /* 0x0000d800ff007b82 */ /* 0x000e300000000800 */
[----:B------:R-:W3:Y:S01]  /*0060*/  LDC.64 R2, c[0x0][0x380] ;  /* 0x0000e000ff027b82 */ /* 0x000ee20000000a00 */
[----:B-1----:R-:W-:-:S07]  /*0070*/  UIADD3 UR4, UPT, UPT, UR4, -0x1, URZ ;  /* 0xffffffff04047890 */ /* 0x002fce000fffe0ff */
[----:B------:R-:W1:Y:S01]  /*0080*/  LDC.64 R4, c[0x0][0x388] ;  /* 0x0000e200ff047b82 */ /* 0x000e620000000a00 */
[----:B0-----:R-:W-:-:S05]  /*0090*/  IMAD R7, R0, UR5, R7 ;  /* 0x0000000500077c24 */ /* 0x001fca000f8e0207 */
[C---:B------:R-:W-:Y:S01]  /*00a0*/  ISETP.NE.AND P0, PT, R7.reuse, UR4, PT ;  /* 0x0000000407007c0c */ /* 0x040fe2000bf05270 */
[----:B---3--:R-:W-:-:S04]  /*00b0*/  IMAD.WIDE R2, R7, 0x4, R2 ;  /* 0x0000000407027825 */ /* 0x008fc800078e0202 */
[----:B-1----:R-:W-:-:S08]  /*00c0*/  IMAD.WIDE R4, R7, 0x4, R4 ;  /* 0x0000000407047825 */ /* 0x002fd000078e0204 */
[----:B--2---:R0:W-:Y:S04]  /*00d0*/  @!P0 STG.E desc[UR6][R2.64], RZ ;  /* 0x000000ff02008986 */ /* 0x0041e8000c101906 */
[----:B------:R-:W2:Y:S01]  /*00e0*/  LDG.E R0, desc[UR6][R4.64] ;  /* 0x0000000604007981 */ /* 0x000ea2000c1e1900 */
[----:B------:R-:W-:Y:S01]  /*00f0*/  BSSY.RECONVERGENT B0, `(.L_x_10) ;  /* 0x0000007000007945 */ /* 0x000fe20003800200 */
[----:B------:R-:W-:Y:S01]  /*0100*/  HFMA2 R7, -RZ, RZ, 0, 0 ;  /* 0x00000000ff077431 */ /* 0x000fe200000001ff */
[----:B--2---:R-:W-:-:S13]  /*0110*/  ISETP.NE.AND P0, PT, R0, RZ, PT ;  /* 0x000000ff0000720c */ /* 0x004fda0003f05270 */
[----:B0-----:R-:W-:Y:S05]  /*0120*/  @P0 BRA `(.L_x_11) ;  /* 0x00000000000c0947 */ /* 0x001fea0003800000 */
[----:B------:R-:W2:Y:S02]  /*0130*/  LDG.E R4, desc[UR6][R4.64+0x4] ;  /* 0x0000040604047981 */ /* 0x000ea4000c1e1900 */
[----:B--2---:R-:W-:-:S04]  /*0140*/  ISETP.NE.AND P0, PT, R4, RZ, PT ;  /* 0x000000ff0400720c */ /* 0x004fc80003f05270 */
[----:B------:R-:W-:-:S09]  /*0150*/  SEL R7, RZ, 0x1, !P0 ;  /* 0x00000001ff077807 */ /* 0x000fd20004000000 */
.L_x_11:
[----:B------:R-:W-:Y:S05]  /*0160*/  BSYNC.RECONVERGENT B0 ;  /* 0x0000000000007941 */ /* 0x000fea0003800200 */
.L_x_10:
[----:B------:R-:W-:Y:S01]  /*0170*/  STG.E desc[UR6][R2.64], R7 ;  /* 0x0000000702007986 */ /* 0x000fe2000c101906 */
[----:B------:R-:W-:Y:S05]  /*0180*/  EXIT ;  /* 0x000000000000794d */ /* 0x000fea0003800000 */
.L_x_12:
        /* <DEDUP_REMOVED lines=15> */
.L_x_59:


//--------------------- .text._Z9thresholdPiPff   --------------------------
	.section	.text._Z9thresholdPiPff,"ax",@progbits
	.align	128
        .global         _Z9thresholdPiPff
        .type           _Z9thresholdPiPff,@function
        .size           _Z9thresholdPiPff,(.L_x_60 - _Z9thresholdPiPff)
        .other          _Z9thresholdPiPff,@"STO_CUDA_ENTRY STV_DEFAULT"
_Z9thresholdPiPff:
.text._Z9thresholdPiPff:
[----:B------:R-:W-:Y:S01]  /*0000*/  LDC R1, c[0x0][0x37c] ;  /* 0x0000df00ff017b82 */ /* 0x000fe20000000800 */
[----:B------:R-:W0:Y:S07]  /*0010*/  S2R R7, SR_TID.X ;  /* 0x0000000000077919 */ /* 0x000e2e0000002100 */
[----:B------:R-:W0:Y:S01]  /*0020*/  S2UR UR6, SR_CTAID.X ;  /* 0x00000000000679c3 */ /* 0x000e220000002500 */
[----:B------:R-:W1:Y:S07]  /*0030*/  LDCU.64 UR4, c[0x0][0x358] ;  /* 0x00006b00ff0477ac */ /* 0x000e6e0008000a00 */
[----:B------:R-:W0:Y:S08]  /*0040*/  LDC R0, c[0x0][0x360] ;  /* 0x0000d800ff007b82 */ /* 0x000e300000000800 */
[----:B------:R-:W2:Y:S08]  /*0050*/  LDC.64 R2, c[0x0][0x388] ;  /* 0x0000e200ff027b82 */ /* 0x000eb00000000a00 */
[----:B------:R-:W3:Y:S01]  /*0060*/  LDC.64 R4, c[0x0][0x380] ;  /* 0x0000e000ff047b82 */ /* 0x000ee20000000a00 */
[----:B0-----:R-:W-:Y:S01]  /*0070*/  IMAD R7, R0, UR6, R7 ;  /* 0x0000000600077c24 */ /* 0x001fe2000f8e0207 */
[----:B------:R-:W0:Y:S03]  /*0080*/  LDCU UR6, c[0x0][0x390] ;  /* 0x00007200ff0677ac */ /* 0x000e260008000800 */
[----:B--2---:R-:W-:-:S06]  /*0090*/  IMAD.WIDE R2, R7, 0x4, R2 ;  /* 0x0000000407027825 */ /* 0x004fcc00078e0202 */
[----:B-1----:R-:W0:Y:S01]  /*00a0*/  LDG.E R2, desc[UR4][R2.64] ;  /* 0x0000000402027981 */ /* 0x002e22000c1e1900 */
[----:B---3--:R-:W-:Y:S01]  /*00b0*/  IMAD.WIDE R4, R7, 0x4, R4 ;  /* 0x0000000407047825 */ /* 0x008fe200078e0204 */
[----:B0-----:R-:W-:-:S04]  /*00c0*/  FSETP.GE.AND P0, PT, R2, UR6, PT ;  /* 0x0000000602007c0b */ /* 0x001fc8000bf06000 */
[----:B------:R-:W-:-:S05]  /*00d0*/  SEL R7, RZ, 0x1, !P0 ;  /* 0x00000001ff077807 */ /* 0x000fca0004000000 */
[----:B------:R-:W-:Y:S01]  /*00e0*/  STG.E desc[UR4][R4.64], R7 ;  /* 0x0000000704007986 */ /* 0x000fe2000c101904 */
[----:B------:R-:W-:Y:S05]  /*00f0*/  EXIT ;  /* 0x000000000000794d */ /* 0x000fea0003800000 */
.L_x_13:
        /* <DEDUP_REMOVED lines=16> */
.L_x_60:


//--------------------- .text._Z28cross_correlate_with_waveletPfS_S_ii --------------------------
	.section	.text._Z28cross_correlate_with_waveletPfS_S_ii,"ax",@progbits
	.align	128
        .global         _Z28cross_correlate_with_waveletPfS_S_ii
        .type           _Z28cross_correlate_with_waveletPfS_S_ii,@function
        .size           _Z28cross_correlate_with_waveletPfS_S_ii,(.L_x_61 - _Z28cross_correlate_with_waveletPfS_S_ii)
        .other          _Z28cross_correlate_with_waveletPfS_S_ii,@"STO_CUDA_ENTRY STV_DEFAULT"
_Z28cross_correlate_with_waveletPfS_S_ii:
.text._Z28cross_correlate_with_waveletPfS_S_ii:
[----:B------:R-:W-:Y:S01]  /*0000*/  LDC R1, c[0x0][0x37c] ;  /* 0x0000df00ff017b82 */ /* 0x000fe20000000800 */
[----:B------:R-:W0:Y:S01]  /*0010*/  S2R R11, SR_TID.X ;  /* 0x00000000000b7919 */ /* 0x000e220000002100 */
[----:B------:R-:W0:Y:S01]  /*0020*/  LDCU UR6, c[0x0][0x39c] ;  /* 0x00007380ff0677ac */ /* 0x000e220008000800 */
[----:B------:R-:W1:Y:S05]  /*0030*/  LDCU.64 UR8, c[0x0][0x358] ;  /* 0x00006b00ff0877ac */ /* 0x000e6a0008000a00 */
[----:B------:R-:W2:Y:S01]  /*0040*/  S2UR UR4, SR_CTAID.X ;  /* 0x00000000000479c3 */ /* 0x000ea20000002500 */
[----:B------:R-:W2:Y:S01]  /*0050*/  LDCU UR5, c[0x0][0x360] ;  /* 0x00006c00ff0577ac */ /* 0x000ea20008000800 */
[----:B------:R-:W3:Y:S06]  /*0060*/  LDCU UR7, c[0x0][0x398] ;  /* 0x00007300ff0777ac */ /* 0x000eec0008000800 */
[----:B------:R-:W4:Y:S01]  /*0070*/  LDC.64 R6, c[0x0][0x380] ;  /* 0x0000e000ff067b82 */ /* 0x000f220000000a00 */
[----:B0-----:R-:W-:-:S13]  /*0080*/  ISETP.GE.U32.AND P0, PT, R11, UR6, PT ;  /* 0x000000060b007c0c */ /* 0x001fda000bf06070 */
[----:B------:R-:W0:Y:S02]  /*0090*/  @!P0 LDC.64 R2, c[0x0][0x390] ;  /* 0x0000e400ff028b82 */ /* 0x000e240000000a00 */
[----:B0-----:R-:W-:-:S05]  /*00a0*/  @!P0 IMAD.WIDE.U32 R2, R11, 0x4, R2 ;  /* 0x000000040b028825 */ /* 0x001fca00078e0002 */
[----:B-1----:R4:W5:Y:S01]  /*00b0*/  @!P0 LDG.E R4, desc[UR8][R2.64] ;  /* 0x0000000802048981 */ /* 0x002962000c1e1900 */
[----:B------:R-:W-:Y:S01]  /*00c0*/  @!P0 MOV R0, 0x400 ;  /* 0x0000040000008802 */ /* 0x000fe20000000f00 */
[----:B--2---:R-:W-:Y:S01]  /*00d0*/  UIMAD UR4, UR4, UR5, URZ ;  /* 0x00000005040472a4 */ /* 0x004fe2000f8e02ff */
[----:B------:R-:W-:Y:S01]  /*00e0*/  BSSY.RECONVERGENT B0, `(.L_x_14) ;  /* 0x000005b000007945 */ /* 0x000fe20003800200 */
[----:B------:R-:W0:Y:S01]  /*00f0*/  @!P0 S2R R5, SR_CgaCtaId ;  /* 0x0000000000058919 */ /* 0x000e220000008800 */
[----:B------:R-:W-:Y:S01]  /*0100*/  ULEA.HI UR5, UR6, UR6, URZ, 0x1 ;  /* 0x0000000606057291 */ /* 0x000fe2000f8f08ff */
[----:B------:R-:W1:Y:S03]  /*0110*/  LDCU UR6, c[0x0][0x398] ;  /* 0x00007300ff0677ac */ /* 0x000e660008000800 */
[----:B------:R-:W-:-:S06]  /*0120*/  USHF.R.S32.HI UR5, URZ, 0x1, UR5 ;  /* 0x00000001ff057899 */ /* 0x000fcc0008011405 */
[----:B------:R-:W-:Y:S02]  /*0130*/  IADD3 R10, PT, PT, RZ, -UR5, RZ ;  /* 0x80000005ff0a7c10 */ /* 0x000fe4000fffe0ff */
[----:B0-----:R-:W-:Y:S01]  /*0140*/  @!P0 LEA R0, R5, R0, 0x18 ;  /* 0x0000000005008211 */ /* 0x001fe200078ec0ff */
[----:B------:R-:W-:-:S04]  /*0150*/  IMAD.MOV.U32 R5, RZ, RZ, RZ ;  /* 0x000000ffff057224 */ /* 0x000fc800078e00ff */
[C---:B------:R-:W-:Y:S02]  /*0160*/  @!P0 IMAD R9, R11.reuse, 0x4, R0 ;  /* 0x000000040b098824 */ /* 0x040fe400078e0200 */
[----:B------:R-:W-:-:S04]  /*0170*/  VIADD R0, R11, UR4 ;  /* 0x000000040b007c36 */ /* 0x000fc80008000000 */
[C---:B------:R-:W-:Y:S02]  /*0180*/  VIADD R8, R0.reuse, -UR5 ;  /* 0x8000000500087c36 */ /* 0x040fe40008000000 */
[----:B----4-:R-:W-:Y:S01]  /*0190*/  IMAD.WIDE R2, R0, 0x4, R6 ;  /* 0x0000000400027825 */ /* 0x010fe200078e0206 */
[----:B-----5:R0:W-:Y:S01]  /*01a0*/  @!P0 STS [R9], R4 ;  /* 0x0000000409008388 */ /* 0x0201e20000000800 */
[----:B------:R-:W-:Y:S01]  /*01b0*/  BAR.SYNC.DEFER_BLOCKING 0x0 ;  /* 0x0000000000007b1d */ /* 0x000fe20000010000 */
[----:B---3--:R-:W-:-:S04]  /*01c0*/  ISETP.GE.AND P0, PT, R8, UR7, PT ;  /* 0x0000000708007c0c */ /* 0x008fc8000bf06270 */
[----:B------:R-:W-:-:S13]  /*01d0*/  ISETP.GE.OR P0, PT, R10, UR5, P0 ;  /* 0x000000050a007c0c */ /* 0x000fda0008706670 */
[----:B01----:R-:W-:Y:S05]  /*01e0*/  @P0 BRA `(.L_x_15) ;  /* 0x0000000400280947 */ /* 0x003fea0003800000 */
[----:B------:R-:W-:Y:S01]  /*01f0*/  IMAD.MOV.U32 R7, RZ, RZ, R10 ;  /* 0x000000ffff077224 */ /* 0x000fe200078e000a */
[----:B------:R-:W-:Y:S01]  /*0200*/  LOP3.LUT R4, RZ, UR4, RZ, 0x33, !PT ;  /* 0x00000004ff047c12 */ /* 0x000fe2000f8e33ff */
[----:B------:R-:W-:Y:S03]  /*0210*/  BSSY.RECONVERGENT B1, `(.L_x_16) ;  /* 0x0000020000017945 */ /* 0x000fe60003800200 */
[----:B------:R-:W-:Y:S02]  /*0220*/  IADD3 R5, PT, PT, R7, R11, RZ ;  /* 0x0000000b07057210 */ /* 0x000fe40007ffe0ff */
[----:B------:R-:W-:Y:S02]  /*0230*/  LOP3.LUT R9, RZ, R7, RZ, 0x33, !PT ;  /* 0x00000007ff097212 */ /* 0x000fe400078e33ff */
[----:B------:R-:W-:Y:S01]  /*0240*/  IADD3 R4, PT, PT, -R5, UR7, R4 ;  /* 0x0000000705047c10 */ /* 0x000fe2000fffe104 */
[----:B------:R-:W-:-:S03]  /*0250*/  IMAD.MOV.U32 R5, RZ, RZ, RZ ;  /* 0x000000ffff057224 */ /* 0x000fc600078e00ff */
[----:B------:R-:W-:-:S04]  /*0260*/  VIADDMNMX.U32 R9, R9, UR5, R4, PT ;  /* 0x0000000509097c46 */ /* 0x000fc8000b800004 */
[C---:B------:R-:W-:Y:S02]  /*0270*/  LOP3.LUT R4, R9.reuse, 0x3, RZ, 0xc0, !PT ;  /* 0x0000000309047812 */ /* 0x040fe400078ec0ff */
[----:B------:R-:W-:Y:S02]  /*0280*/  ISETP.GE.U32.AND P1, PT, R9, 0x3, PT ;  /* 0x000000030900780c */ /* 0x000fe40003f26070 */
[----:B------:R-:W-:Y:S01]  /*0290*/  ISETP.NE.AND P0, PT, R4, 0x3, PT ;  /* 0x000000030400780c */ /* 0x000fe20003f05270 */
[----:B------:R-:W-:-:S12]  /*02a0*/  IMAD.MOV.U32 R4, RZ, RZ, R8 ;  /* 0x000000ffff047224 */ /* 0x000fd800078e0008 */
[----:B------:R-:W-:Y:S05]  /*02b0*/  @!P0 BRA `(.L_x_17) ;  /* 0x0000000000548947 */ /* 0x000fea0003800000 */
[----:B------:R-:W0:Y:S01]  /*02c0*/  S2R R11, SR_CgaCtaId ;  /* 0x00000000000b7919 */ /* 0x000e220000008800 */
[----:B------:R-:W-:Y:S01]  /*02d0*/  MOV R8, 0x400 ;  /* 0x0000040000087802 */ /* 0x000fe20000000f00 */
[----:B------:R-:W-:Y:S01]  /*02e0*/  VIADD R6, R7, UR5 ;  /* 0x0000000507067c36 */ /* 0x000fe20008000000 */
[----:B------:R-:W-:Y:S02]  /*02f0*/  IADD3 R5, PT, PT, R9, 0x1, RZ ;  /* 0x0000000109057810 */ /* 0x000fe40007ffe0ff */
[----:B0-----:R-:W-:Y:S02]  /*0300*/  LEA R11, R11, R8, 0x18 ;  /* 0x000000080b0b7211 */ /* 0x001fe400078ec0ff */
[----:B------:R-:W-:Y:S01]  /*0310*/  LOP3.LUT R8, R5, 0x3, RZ, 0xc0, !PT ;  /* 0x0000000305087812 */ /* 0x000fe200078ec0ff */
[----:B------:R-:W-:Y:S01]  /*0320*/  IMAD.MOV.U32 R5, RZ, RZ, RZ ;  /* 0x000000ffff057224 */ /* 0x000fe200078e00ff */
[----:B------:R-:W-:-:S03]  /*0330*/  LEA R6, R6, R11, 0x2 ;  /* 0x0000000b06067211 */ /* 0x000fc600078e10ff */
[----:B------:R-:W-:-:S07]  /*0340*/  IMAD.MOV R10, RZ, RZ, -R8 ;  /* 0x000000ffff0a7224 */ /* 0x000fce00078e0a08 */
.L_x_18:
[----:B------:R-:W-:-:S13]  /*0350*/  ISETP.GE.AND P0, PT, R4, RZ, PT ;  /* 0x000000ff0400720c */ /* 0x000fda0003f06270 */
[----:B------:R-:W0:Y:S01]  /*0360*/  @P0 LDC.64 R8, c[0x0][0x388] ;  /* 0x0000e200ff080b82 */ /* 0x000e220000000a00 */
[----:B------:R1:W2:Y:S01]  /*0370*/  @P0 LDS R11, [R6] ;  /* 0x00000000060b0984 */ /* 0x0002a20000000800 */
[----:B0-----:R-:W-:-:S06]  /*0380*/  @P0 IMAD.WIDE.U32 R8, R4, 0x4, R8 ;  /* 0x0000000404080825 */ /* 0x001fcc00078e0008 */
[----:B------:R-:W2:Y:S01]  /*0390*/  @P0 LDG.E R8, desc[UR8][R8.64] ;  /* 0x0000000808080981 */ /* 0x000ea2000c1e1900 */
[----:B------:R-:W-:Y:S01]  /*03a0*/  VIADD R10, R10, 0x1 ;  /* 0x000000010a0a7836 */ /* 0x000fe20000000000 */
[----:B------:R-:W-:Y:S01]  /*03b0*/  IADD3 R7, PT, PT, R7, 0x1, RZ ;  /* 0x0000000107077810 */ /* 0x000fe20007ffe0ff */
[----:B-1----:R-:W-:Y:S02]  /*03c0*/  VIADD R6, R6, 0x4 ;  /* 0x0000000406067836 */ /* 0x002fe40000000000 */
[----:B------:R-:W-:Y:S01]  /*03d0*/  VIADD R4, R4, 0x1 ;  /* 0x0000000104047836 */ /* 0x000fe20000000000 */
[----:B------:R-:W-:Y:S01]  /*03e0*/  ISETP.NE.AND P2, PT, R10, RZ, PT ;  /* 0x000000ff0a00720c */ /* 0x000fe20003f45270 */
[----:B--2---:R-:W-:-:S12]  /*03f0*/  @P0 FFMA R5, R8, R11, R5 ;  /* 0x0000000b08050223 */ /* 0x004fd80000000005 */
[----:B------:R-:W-:Y:S05]  /*0400*/  @P2 BRA `(.L_x_18) ;  /* 0xfffffffc00d02947 */ /* 0x000fea000383ffff */
.L_x_17:
[----:B------:R-:W-:Y:S05]  /*0410*/  BSYNC.RECONVERGENT B1 ;  /* 0x0000000000017941 */ /* 0x000fea0003800200 */
.L_x_16:
[----:B------:R-:W-:Y:S05]  /*0420*/  @!P1 BRA `(.L_x_15) ;  /* 0x0000000000989947 */ /* 0x000fea0003800000 */
[----:B------:R-:W0:Y:S01]  /*0430*/  S2R R9, SR_CgaCtaId ;  /* 0x0000000000097919 */ /* 0x000e220000008800 */
[----:B------:R-:W-:-:S04]  /*0440*/  MOV R10, 0x400 ;  /* 0x00000400000a7802 */ /* 0x000fc80000000f00 */
[----:B0-----:R-:W-:-:S07]  /*0450*/  LEA R10, R9, R10, 0x18 ;  /* 0x0000000a090a7211 */ /* 0x001fce00078ec0ff */
.L_x_19:
[----:B------:R-:W-:Y:S02]  /*0460*/  IADD3 R6, PT, PT, R0, R7, RZ ;  /* 0x0000000700067210 */ /* 0x000fe40007ffe0ff */
[----:B------:R-:W-:Y:S02]  /*0470*/  ISETP.GE.AND P2, PT, R4, RZ, PT ;  /* 0x000000ff0400720c */ /* 0x000fe40003f46270 */
[C---:B------:R-:W-:Y:S01]  /*0480*/  IADD3 R21, PT, PT, R6.reuse, 0x3, RZ ;  /* 0x0000000306157810 */ /* 0x040fe20007ffe0ff */
[C---:B------:R-:W-:Y:S02]  /*0490*/  VIADD R11, R6.reuse, 0x1 ;  /* 0x00000001060b7836 */ /* 0x040fe40000000000 */
[----:B------:R-:W-:Y:S01]  /*04a0*/  VIADD R19, R6, 0x2 ;  /* 0x0000000206137836 */ /* 0x000fe20000000000 */
[----:B------:R-:W-:Y:S02]  /*04b0*/  ISETP.GE.AND P1, PT, R21, RZ, PT ;  /* 0x000000ff1500720c */ /* 0x000fe40003f26270 */
[----:B------:R-:W-:-:S02]  /*04c0*/  ISETP.GE.AND P3, PT, R11, RZ, PT ;  /* 0x000000ff0b00720c */ /* 0x000fc40003f66270 */
[----:B------:R-:W-:-:S03]  /*04d0*/  ISETP.GE.AND P0, PT, R19, RZ, PT ;  /* 0x000000ff1300720c */ /* 0x000fc60003f06270 */
[----:B------:R-:W0:Y:S08]  /*04e0*/  @P2 LDC.64 R16, c[0x0][0x388] ;  /* 0x0000e200ff102b82 */ /* 0x000e300000000a00 */
[----:B------:R-:W1:Y:S08]  /*04f0*/  @P3 LDC.64 R14, c[0x0][0x388] ;  /* 0x0000e200ff0e3b82 */ /* 0x000e700000000a00 */
[----:B------:R-:W2:Y:S08]  /*0500*/  @P0 LDC.64 R12, c[0x0][0x388] ;  /* 0x0000e200ff0c0b82 */ /* 0x000eb00000000a00 */
[----:B------:R-:W3:Y:S01]  /*0510*/  @P1 LDC.64 R8, c[0x0][0x388] ;  /* 0x0000e200ff081b82 */ /* 0x000ee20000000a00 */
[----:B0-----:R-:W-:-:S06]  /*0520*/  @P2 IMAD.WIDE.U32 R16, R4, 0x4, R16 ;  /* 0x0000000404102825 */ /* 0x001fcc00078e0010 */
[----:B------:R0:W4:Y:S01]  /*0530*/  @P2 LDG.E R16, desc[UR8][R16.64] ;  /* 0x0000000810102981 */ /* 0x000122000c1e1900 */
[----:B-1----:R-:W-:-:S06]  /*0540*/  @P3 IMAD.WIDE.U32 R14, R11, 0x4, R14 ;  /* 0x000000040b0e3825 */ /* 0x002fcc00078e000e */
[----:B------:R-:W5:Y:S01]  /*0550*/  @P3 LDG.E R14, desc[UR8][R14.64] ;  /* 0x000000080e0e3981 */ /* 0x000f62000c1e1900 */
[----:B--2---:R-:W-:-:S06]  /*0560*/  @P0 IMAD.WIDE.U32 R12, R19, 0x4, R12 ;  /* 0x00000004130c0825 */ /* 0x004fcc00078e000c */
[----:B------:R-:W2:Y:S01]  /*0570*/  @P0 LDG.E R12, desc[UR8][R12.64] ;  /* 0x000000080c0c0981 */ /* 0x000ea2000c1e1900 */
[----:B---3--:R-:W-:-:S06]  /*0580*/  @P1 IMAD.WIDE.U32 R8, R21, 0x4, R8 ;  /* 0x0000000415081825 */ /* 0x008fcc00078e0008 */
[----:B------:R-:W3:Y:S01]  /*0590*/  @P1 LDG.E R8, desc[UR8][R8.64] ;  /* 0x0000000808081981 */ /* 0x000ee2000c1e1900 */
[----:B------:R-:W-:-:S04]  /*05a0*/  VIADD R11, R7, UR5 ;  /* 0x00000005070b7c36 */ /* 0x000fc80008000000 */
[----:B------:R-:W-:-:S05]  /*05b0*/  IMAD R19, R11, 0x4, R10 ;  /* 0x000000040b137824 */ /* 0x000fca00078e020a */
[----:B------:R-:W4:Y:S04]  /*05c0*/  @P2 LDS R4, [R19] ;  /* 0x0000000013042984 */ /* 0x000f280000000800 */
[----:B------:R-:W5:Y:S04]  /*05d0*/  @P3 LDS R11, [R19+0x4] ;  /* 0x00000400130b3984 */ /* 0x000f680000000800 */
[----:B------:R-:W2:Y:S04]  /*05e0*/  @P0 LDS R18, [R19+0x8] ;  /* 0x0000080013120984 */ /* 0x000ea80000000800 */
[----:B0-----:R-:W3:Y:S01]  /*05f0*/  @P1 LDS R17, [R19+0xc] ;  /* 0x00000c0013111984 */ /* 0x001ee20000000800 */
[----:B------:R-:W-:Y:S01]  /*0600*/  IADD3 R7, PT, PT, R7, 0x4, RZ ;  /* 0x0000000407077810 */ /* 0x000fe20007ffe0ff */
[----:B----4-:R-:W-:Y:S01]  /*0610*/  @P2 FFMA R5, R16, R4, R5 ;  /* 0x0000000410052223 */ /* 0x010fe20000000005 */
[----:B------:R-:W-:-:S02]  /*0620*/  VIADD R4, R6, 0x4 ;  /* 0x0000000406047836 */ /* 0x000fc40000000000 */
[----:B------:R-:W-:Y:S01]  /*0630*/  ISETP.GE.AND P2, PT, R7, UR5, PT ;  /* 0x0000000507007c0c */ /* 0x000fe2000bf46270 */
[----:B-----5:R-:W-:Y:S02]  /*0640*/  @P3 FFMA R5, R14, R11, R5 ;  /* 0x0000000b0e053223 */ /* 0x020fe40000000005 */
[----:B------:R-:W-:Y:S02]  /*0650*/  ISETP.LT.AND P3, PT, R4, UR6, PT ;  /* 0x0000000604007c0c */ /* 0x000fe4000bf61270 */
[----:B--2---:R-:W-:-:S04]  /*0660*/  @P0 FFMA R5, R12, R18, R5 ;  /* 0x000000120c050223 */ /* 0x004fc80000000005 */
[----:B---3--:R-:W-:-:S07]  /*0670*/  @P1 FFMA R5, R8, R17, R5 ;  /* 0x0000001108051223 */ /* 0x008fce0000000005 */
[----:B------:R-:W-:Y:S05]  /*0680*/  @!P2 BRA P3, `(.L_x_19) ;  /* 0xfffffffc0074a947 */ /* 0x000fea000183ffff */
.L_x_15:
[----:B------:R-:W-:Y:S05]  /*0690*/  BSYNC.RECONVERGENT B0 ;  /* 0x0000000000007941 */ /* 0x000fea0003800200 */
.L_x_14:
[----:B------:R-:W-:Y:S01]  /*06a0*/  STG.E desc[UR8][R2.64], R5 ;  /* 0x0000000502007986 */ /* 0x000fe2000c101908 */
[----:B------:R-:W-:Y:S05]  /*06b0*/  EXIT ;  /* 0x000000000000794d */ /* 0x000fea0003800000 */
.L_x_20:
        /* <DEDUP_REMOVED lines=12> */
.L_x_61:


//--------------------- .text._Z8to_floatPfP6__halfi --------------------------
	.section	.text._Z8to_floatPfP6__halfi,"ax",@progbits
	.align	128
        .global         _Z8to_floatPfP6__halfi
        .type           _Z8to_floatPfP6__halfi,@function
        .size           _Z8to_floatPfP6__halfi,(.L_x_62 - _Z8to_floatPfP6__halfi)
        .other          _Z8to_floatPfP6__halfi,@"STO_CUDA_ENTRY STV_DEFAULT"
_Z8to_floatPfP6__halfi:
.text._Z8to_floatPfP6__halfi:
        /* <DEDUP_REMOVED lines=12> */
[----:B-1----:R-:W3:Y:S01]  /*00c0*/  LDG.E.U16 R2, desc[UR4][R2.64] ;  /* 0x0000000402027981 */ /* 0x002ee2000c1e1500 */
[----:B--2---:R-:W-:-:S04]  /*00d0*/  IMAD.WIDE R4, R7, 0x4, R4 ;  /* 0x0000000407047825 */ /* 0x004fc800078e0204 */
[----:B---3--:R-:W-:-:S05]  /*00e0*/  HADD2.F32 R7, -RZ, R2.H0_H0 ;  /* 0x20000002ff077230 */ /* 0x008fca0000004100 */
[----:B------:R-:W-:Y:S01]  /*00f0*/  STG.E desc[UR4][R4.64], R7 ;  /* 0x0000000704007986 */ /* 0x000fe2000c101904 */
[----:B------:R-:W-:Y:S05]  /*0100*/  EXIT ;  /* 0x000000000000794d */ /* 0x000fea0003800000 */
.L_x_21:
        /* <DEDUP_REMOVED lines=15> */
.L_x_62:


//--------------------- .text._Z11mexican_hatPffff --------------------------
	.section	.text._Z11mexican_hatPffff,"ax",@progbits
	.align	128
        .global         _Z11mexican_hatPffff
        .type           _Z11mexican_hatPffff,@function
        .size           _Z11mexican_hatPffff,(.L_x_50 - _Z11mexican_hatPffff)
        .other          _Z11mexican_hatPffff,@"STO_CUDA_ENTRY STV_DEFAULT"
_Z11mexican_hatPffff:
.text._Z11mexican_hatPffff:
[----:B------:R-:W-:Y:S08]  /*0000*/  LDC R1, c[0x0][0x37c] ;  /* 0x0000df00ff017b82 */ /* 0x000ff00000000800 */
[----:B------:R-:W0:Y:S01]  /*0010*/  LDC.64 R4, c[0x0][0x388] ;  /* 0x0000e200ff047b82 */ /* 0x000e220000000a00 */
[----:B------:R-:W1:Y:S01]  /*0020*/  S2R R0, SR_TID.X ;  /* 0x0000000000007919 */ /* 0x000e620000002100 */
[----:B------:R-:W-:Y:S01]  /*0030*/  IMAD.MOV.U32 R14, RZ, RZ, 0x0 ;  /* 0x00000000ff0e7424 */ /* 0x000fe200078e00ff */
[----:B------:R-:W2:Y:S01]  /*0040*/  LDCU UR5, c[0x0][0x390] ;  /* 0x00007200ff0577ac */ /* 0x000ea20008000800 */
[----:B------:R-:W-:-:S04]  /*0050*/  IMAD.MOV.U32 R15, RZ, RZ, 0x3fd80000 ;  /* 0x3fd80000ff0f7424 */ /* 0x000fc800078e00ff */
[----:B------:R-:W1:Y:S08]  /*0060*/  S2UR UR4, SR_CTAID.X ;  /* 0x00000000000479c3 */ /* 0x000e700000002500 */
[----:B------:R-:W1:Y:S01]  /*0070*/  LDC R13, c[0x0][0x360] ;  /* 0x0000d800ff0d7b82 */ /* 0x000e620000000800 */
[----:B0-----:R-:W0:Y:S02]  /*0080*/  F2F.F64.F32 R2, R4 ;  /* 0x0000000400027310 */ /* 0x001e240000201800 */
[----:B0-----:R-:W-:Y:S01]  /*0090*/  DMUL R2, R2, 3 ;  /* 0x4008000002027828 */ /* 0x001fe20000000000 */
[----:B-1----:R-:W-:-:S05]  /*00a0*/  IMAD R4, R13, UR4, R0 ;  /* 0x000000040d047c24 */ /* 0x002fca000f8e0200 */
[----:B------:R-:W0:Y:S01]  /*00b0*/  MUFU.RSQ64H R9, R3 ;  /* 0x0000000300097308 */ /* 0x000e220000001c00 */
[----:B------:R-:W-:-:S03]  /*00c0*/  I2FP.F32.S32 R0, R4 ;  /* 0x0000000400007245 */ /* 0x000fc60000201400 */
[----:B------:R-:W-:Y:S02]  /*00d0*/  VIADD R8, R3, 0xfcb00000 ;  /* 0xfcb0000003087836 */ /* 0x000fe40000000000 */
[----:B--2---:R-:W-:-:S03]  /*00e0*/  FFMA R0, R0, UR5, R5 ;  /* 0x0000000500007c23 */ /* 0x004fc60008000005 */
[----:B------:R-:W-:Y:S01]  /*00f0*/  ISETP.GE.U32.AND P0, PT, R8, 0x7ca00000, PT ;  /* 0x7ca000000800780c */ /* 0x000fe20003f06070 */
[----:B------:R-:W-:Y:S01]  /*0100*/  FMUL R0, R0, R0 ;  /* 0x0000000000007220 */ /* 0x000fe20000400000 */
[----:B0-----:R-:W-:-:S08]  /*0110*/  DMUL R6, R8, R8 ;  /* 0x0000000808067228 */ /* 0x001fd00000000000 */
[----:B------:R-:W-:-:S08]  /*0120*/  DFMA R6, R2, -R6, 1 ;  /* 0x3ff000000206742b */ /* 0x000fd00000000806 */
[----:B------:R-:W-:Y:S02]  /*0130*/  DFMA R14, R6, R14, 0.5 ;  /* 0x3fe00000060e742b */ /* 0x000fe4000000000e */
[----:B------:R-:W-:-:S08]  /*0140*/  DMUL R6, R8, R6 ;  /* 0x0000000608067228 */ /* 0x000fd00000000000 */
[----:B------:R-:W-:-:S08]  /*0150*/  DFMA R14, R14, R6, R8 ;  /* 0x000000060e0e722b */ /* 0x000fd00000000008 */
[----:B------:R-:W-:Y:S02]  /*0160*/  DMUL R10, R2, R14 ;  /* 0x0000000e020a7228 */ /* 0x000fe40000000000 */
[----:B------:R-:W-:Y:S02]  /*0170*/  VIADD R17, R15, 0xfff00000 ;  /* 0xfff000000f117836 */ /* 0x000fe40000000000 */
[----:B------:R-:W-:-:S04]  /*0180*/  IMAD.MOV.U32 R16, RZ, RZ, R14 ;  /* 0x000000ffff107224 */ /* 0x000fc800078e000e */
[----:B------:R-:W-:-:S08]  /*0190*/  DFMA R12, R10, -R10, R2 ;  /* 0x8000000a0a0c722b */ /* 0x000fd00000000002 */
[----:B------:R-:W-:Y:S01]  /*01a0*/  DFMA R6, R12, R16, R10 ;  /* 0x000000100c06722b */ /* 0x000fe2000000000a */
[----:B------:R-:W-:Y:S10]  /*01b0*/  @!P0 BRA `(.L_x_22) ;  /* 0x0000000000108947 */ /* 0x000ff40003800000 */
[----:B------:R-:W-:-:S07]  /*01c0*/  MOV R6, 0x1e0 ;  /* 0x000001e000067802 */ /* 0x000fce0000000f00 */
[----:B------:R-:W-:Y:S05]  /*01d0*/  CALL.REL.NOINC `($__internal_1_$__cuda_sm20_dsqrt_rn_f64_mediumpath_v1) ;  /* 0x0000000800b47944 */ /* 0x000fea0003c00000 */
[----:B------:R-:W-:Y:S02]  /*01e0*/  IMAD.MOV.U32 R6, RZ, RZ, R8 ;  /* 0x000000ffff067224 */ /* 0x000fe400078e0008 */
[----:B------:R-:W-:-:S07]  /*01f0*/  IMAD.MOV.U32 R7, RZ, RZ, R9 ;  /* 0x000000ffff077224 */ /* 0x000fce00078e0009 */
.L_x_22:
[----:B------:R-:W-:Y:S01]  /*0200*/  UMOV UR4, 0x4726946 ;  /* 0x0472694600047882 */ /* 0x000fe20000000000 */
[----:B------:R-:W-:Y:S01]  /*0210*/  UMOV UR5, 0x3ff54d1c ;  /* 0x3ff54d1c00057882 */ /* 0x000fe20000000000 */
[----:B------:R-:W-:Y:S01]  /*0220*/  IMAD.MOV.U32 R2, RZ, RZ, 0x1 ;  /* 0x00000001ff027424 */ /* 0x000fe200078e00ff */
[----:B------:R-:W-:Y:S01]  /*0230*/  DMUL R6, R6, UR4 ;  /* 0x0000000406067c28 */ /* 0x000fe20008000000 */
[----:B------:R-:W0:Y:S05]  /*0240*/  LDC R13, c[0x0][0x388] ;  /* 0x0000e200ff0d7b82 */ /* 0x000e2a0000000800 */
[----:B------:R-:W1:Y:S02]  /*0250*/  MUFU.RCP64H R3, R7 ;  /* 0x0000000700037308 */ /* 0x000e640000001800 */
[----:B-1----:R-:W-:Y:S01]  /*0260*/  DFMA R8, -R6, R2, 1 ;  /* 0x3ff000000608742b */ /* 0x002fe20000000102 */
[----:B0-----:R-:W-:-:S07]  /*0270*/  FMUL R13, R13, R13 ;  /* 0x0000000d0d0d7220 */ /* 0x001fce0000400000 */
[----:B------:R-:W-:-:S08]  /*0280*/  DFMA R8, R8, R8, R8 ;  /* 0x000000080808722b */ /* 0x000fd00000000008 */
[----:B------:R-:W-:-:S08]  /*0290*/  DFMA R8, R2, R8, R2 ;  /* 0x000000080208722b */ /* 0x000fd00000000002 */
[----:B------:R-:W-:-:S08]  /*02a0*/  DFMA R2, -R6, R8, 1 ;  /* 0x3ff000000602742b */ /* 0x000fd00000000108 */
[----:B------:R-:W-:-:S08]  /*02b0*/  DFMA R2, R8, R2, R8 ;  /* 0x000000020802722b */ /* 0x000fd00000000008 */
[----:B------:R-:W-:-:S08]  /*02c0*/  DMUL R8, R2, 2 ;  /* 0x4000000002087828 */ /* 0x000fd00000000000 */
[----:B------:R-:W-:-:S08]  /*02d0*/  DFMA R10, -R6, R8, 2 ;  /* 0x40000000060a742b */ /* 0x000fd00000000108 */
[----:B------:R-:W-:-:S10]  /*02e0*/  DFMA R2, R2, R10, R8 ;  /* 0x0000000a0202722b */ /* 0x000fd40000000008 */
[----:B------:R-:W-:-:S05]  /*02f0*/  FFMA R5, RZ, R7, R3 ;  /* 0x00000007ff057223 */ /* 0x000fca0000000003 */
[----:B------:R-:W-:-:S13]  /*0300*/  FSETP.GT.AND P0, PT, |R5|, 1.469367938527859385e-39, PT ;  /* 0x001000000500780b */ /* 0x000fda0003f04200 */
[----:B------:R-:W-:Y:S05]  /*0310*/  @P0 BRA `(.L_x_23) ;  /* 0x0000000000100947 */ /* 0x000fea0003800000 */
[----:B------:R-:W-:Y:S01]  /*0320*/  IMAD.MOV.U32 R2, RZ, RZ, RZ ;  /* 0x000000ffff027224 */ /* 0x000fe200078e00ff */
[----:B------:R-:W-:Y:S01]  /*0330*/  MOV R24, 0x360 ;  /* 0x0000036000187802 */ /* 0x000fe20000000f00 */
[----:B------:R-:W-:-:S07]  /*0340*/  IMAD.MOV.U32 R3, RZ, RZ, 0x40000000 ;  /* 0x40000000ff037424 */ /* 0x000fce00078e00ff */
[----:B------:R-:W-:Y:S05]  /*0350*/  CALL.REL.NOINC `($__internal_0_$__cuda_sm20_div_rn_f64_full) ;  /* 0x0000000000e47944 */ /* 0x000fea0003c00000 */
.L_x_23:
[----:B------:R-:W0:Y:S01]  /*0360*/  MUFU.RCP R6, R13 ;  /* 0x0000000d00067308 */ /* 0x000e220000001000 */
[----:B------:R-:W-:Y:S07]  /*0370*/  BSSY.RECONVERGENT B0, `(.L_x_24) ;  /* 0x000000c000007945 */ /* 0x000fee0003800200 */
[----:B------:R-:W1:Y:S08]  /*0380*/  FCHK P0, R0, R13 ;  /* 0x0000000d00007302 */ /* 0x000e700000000000 */
[----:B------:R2:W3:Y:S01]  /*0390*/  F2F.F32.F64 R5, R2 ;  /* 0x0000000200057310 */ /* 0x0004e20000301000 */
[----:B0-----:R-:W-:-:S04]  /*03a0*/  FFMA R7, R6, -R13, 1 ;  /* 0x3f80000006077423 */ /* 0x001fc8000000080d */
[----:B------:R-:W-:-:S04]  /*03b0*/  FFMA R7, R6, R7, R6 ;  /* 0x0000000706077223 */ /* 0x000fc80000000006 */
[----:B------:R-:W-:-:S04]  /*03c0*/  FFMA R22, R0, R7, RZ ;  /* 0x0000000700167223 */ /* 0x000fc800000000ff */
[----:B------:R-:W-:-:S04]  /*03d0*/  FFMA R6, R22, -R13, R0 ;  /* 0x8000000d16067223 */ /* 0x000fc80000000000 */
[----:B------:R-:W-:Y:S01]  /*03e0*/  FFMA R22, R7, R6, R22 ;  /* 0x0000000607167223 */ /* 0x000fe20000000016 */
[----:B-123--:R-:W-:Y:S06]  /*03f0*/  @!P0 BRA `(.L_x_25) ;  /* 0x00000000000c8947 */ /* 0x00efec0003800000 */
[----:B------:R-:W-:-:S07]  /*0400*/  MOV R6, 0x420 ;  /* 0x0000042000067802 */ /* 0x000fce0000000f00 */
[----:B------:R-:W-:Y:S05]  /*0410*/  CALL.REL.NOINC `($__internal_2_$__cuda_sm3x_div_rn_noftz_f32_slowpath) ;  /* 0x0000000800bc7944 */ /* 0x000fea0003c00000 */
[----:B------:R-:W-:-:S07]  /*0420*/  IMAD.MOV.U32 R22, RZ, RZ, R2 ;  /* 0x000000ffff167224 */ /* 0x000fce00078e0002 */
.L_x_25:
[----:B------:R-:W-:Y:S05]  /*0430*/  BSYNC.RECONVERGENT B0 ;  /* 0x0000000000007941 */ /* 0x000fea0003800200 */
.L_x_24:
[----:B------:R-:W0:Y:S01]  /*0440*/  F2F.F64.F32 R6, R13 ;  /* 0x0000000d00067310 */ /* 0x000e220000201800 */
[----:B------:R-:W-:Y:S01]  /*0450*/  IMAD.MOV.U32 R2, RZ, RZ, 0x1 ;  /* 0x00000001ff027424 */ /* 0x000fe200078e00ff */
[----:B------:R-:W1:Y:S01]  /*0460*/  LDCU.64 UR4, c[0x0][0x358] ;  /* 0x00006b00ff0477ac */ /* 0x000e620008000a00 */
[----:B------:R-:W-:Y:S01]  /*0470*/  BSSY.RECONVERGENT B0, `(.L_x_26) ;  /* 0x0000016000007945 */ /* 0x000fe20003800200 */
[----:B------:R-:W-:Y:S01]  /*0480*/  FADD R22, -R22, 1 ;  /* 0x3f80000016167421 */ /* 0x000fe20000000100 */
[----:B0-----:R-:W-:-:S06]  /*0490*/  DADD R6, R6, R6 ;  /* 0x0000000006067229 */ /* 0x001fcc0000000006 */
[----:B------:R-:W0:Y:S02]  /*04a0*/  MUFU.RCP64H R3, R7 ;  /* 0x0000000700037308 */ /* 0x000e240000001800 */
[----:B0-----:R-:W-:-:S08]  /*04b0*/  DFMA R8, -R6, R2, 1 ;  /* 0x3ff000000608742b */ /* 0x001fd00000000102 */
[----:B------:R-:W-:-:S08]  /*04c0*/  DFMA R8, R8, R8, R8 ;  /* 0x000000080808722b */ /* 0x000fd00000000008 */
[----:B------:R-:W-:Y:S02]  /*04d0*/  DFMA R2, R2, R8, R2 ;  /* 0x000000080202722b */ /* 0x000fe40000000002 */
[----:B------:R-:W0:Y:S06]  /*04e0*/  F2F.F64.F32 R8, R0 ;  /* 0x0000000000087310 */ /* 0x000e2c0000201800 */
[----:B------:R-:W-:-:S08]  /*04f0*/  DFMA R10, -R6, R2, 1 ;  /* 0x3ff00000060a742b */ /* 0x000fd00000000102 */
[----:B------:R-:W-:-:S08]  /*0500*/  DFMA R2, R2, R10, R2 ;  /* 0x0000000a0202722b */ /* 0x000fd00000000002 */
[----:B0-----:R-:W-:-:S08]  /*0510*/  DMUL R10, R8, -R2 ;  /* 0x80000002080a7228 */ /* 0x001fd00000000000 */
[--C-:B------:R-:W-:Y:S02]  /*0520*/  DFMA R12, -R6, R10, -R8.reuse ;  /* 0x0000000a060c722b */ /* 0x100fe40000000908 */
[----:B------:R-:W-:-:S06]  /*0530*/  DADD R8, -RZ, -R8 ;  /* 0x00000000ff087229 */ /* 0x000fcc0000000908 */
[----:B------:R-:W-:-:S04]  /*0540*/  DFMA R2, R2, R12, R10 ;  /* 0x0000000c0202722b */ /* 0x000fc8000000000a */
[----:B------:R-:W-:-:S06]  /*0550*/  FSETP.GEU.AND P1, PT, |R9|, 6.5827683646048100446e-37, PT ;  /* 0x036000000900780b */ /* 0x000fcc0003f2e200 */
[----:B------:R-:W-:-:S05]  /*0560*/  FFMA R10, RZ, R7, R3 ;  /* 0x00000007ff0a7223 */ /* 0x000fca0000000003 */
[----:B------:R-:W-:-:S13]  /*0570*/  FSETP.GT.AND P0, PT, |R10|, 1.469367938527859385e-39, PT ;  /* 0x001000000a00780b */ /* 0x000fda0003f04200 */
[----:B-1----:R-:W-:Y:S05]  /*0580*/  @P0 BRA P1, `(.L_x_27) ;  /* 0x0000000000100947 */ /* 0x002fea0000800000 */
[----:B------:R-:W-:Y:S01]  /*0590*/  IMAD.MOV.U32 R2, RZ, RZ, R8 ;  /* 0x000000ffff027224 */ /* 0x000fe200078e0008 */
[----:B------:R-:W-:Y:S01]  /*05a0*/  MOV R24, 0x5d0 ;  /* 0x000005d000187802 */ /* 0x000fe20000000f00 */
[----:B------:R-:W-:-:S07]  /*05b0*/  IMAD.MOV.U32 R3, RZ, RZ, R9 ;  /* 0x000000ffff037224 */ /* 0x000fce00078e0009 */
[----:B------:R-:W-:Y:S05]  /*05c0*/  CALL.REL.NOINC `($__internal_0_$__cuda_sm20_div_rn_f64_full) ;  /* 0x0000000000487944 */ /* 0x000fea0003c00000 */
.L_x_27:
[----:B------:R-:W-:Y:S05]  /*05d0*/  BSYNC.RECONVERGENT B0 ;  /* 0x0000000000007941 */ /* 0x000fea0003800200 */
.L_x_26:
[----:B------:R0:W1:Y:S01]  /*05e0*/  F2F.F32.F64 R2, R2 ;  /* 0x0000000200027310 */ /* 0x0000620000301000 */
[----:B------:R-:W-:Y:S02]  /*05f0*/  IMAD.MOV.U32 R7, RZ, RZ, 0x3bbb989d ;  /* 0x3bbb989dff077424 */ /* 0x000fe400078e00ff */
[----:B------:R-:W-:Y:S02]  /*0600*/  IMAD.MOV.U32 R9, RZ, RZ, 0x437c0000 ;  /* 0x437c0000ff097424 */ /* 0x000fe400078e00ff */
[----:B0-----:R-:W-:Y:S01]  /*0610*/  FMUL R3, R5, R22 ;  /* 0x0000001605037220 */ /* 0x001fe20000400000 */
[----:B-1----:R-:W-:-:S04]  /*0620*/  FFMA.SAT R0, R2, R7, 0.5 ;  /* 0x3f00000002007423 */ /* 0x002fc80000002007 */
[----:B------:R-:W-:-:S04]  /*0630*/  FFMA.RM R0, R0, R9, 12582913 ;  /* 0x4b40000100007423 */ /* 0x000fc80000004009 */
[C---:B------:R-:W-:Y:S01]  /*0640*/  FADD R7, R0.reuse, -12583039 ;  /* 0xcb40007f00077421 */ /* 0x040fe20000000000 */
[----:B------:R-:W-:-:S03]  /*0650*/  IMAD.SHL.U32 R0, R0, 0x800000, RZ ;  /* 0x0080000000007824 */ /* 0x000fc600078e00ff */
[C---:B------:R-:W-:Y:S02]  /*0660*/  FFMA R9, R2.reuse, 1.4426950216293334961, -R7 ;  /* 0x3fb8aa3b02097823 */ /* 0x040fe40000000807 */
[----:B------:R-:W0:Y:S02]  /*0670*/  LDC.64 R6, c[0x0][0x380] ;  /* 0x0000e000ff067b82 */ /* 0x000e240000000a00 */
[----:B------:R-:W-:-:S06]  /*0680*/  FFMA R9, R2, 1.925963033500011079e-08, R9 ;  /* 0x32a5706002097823 */ /* 0x000fcc0000000009 */
[----:B------:R-:W1:Y:S01]  /*0690*/  MUFU.EX2 R9, R9 ;  /* 0x0000000900097308 */ /* 0x000e620000000800 */
[----:B0-----:R-:W-:-:S04]  /*06a0*/  IMAD.WIDE R4, R4, 0x4, R6 ;  /* 0x0000000404047825 */ /* 0x001fc800078e0206 */
[----:B-1----:R-:W-:-:S04]  /*06b0*/  FMUL R0, R0, R9 ;  /* 0x0000000900007220 */ /* 0x002fc80000400000 */
[----:B------:R-:W-:-:S05]  /*06c0*/  FMUL R3, R0, R3 ;  /* 0x0000000300037220 */ /* 0x000fca0000400000 */
[----:B------:R-:W-:Y:S01]  /*06d0*/  STG.E desc[UR4][R4.64], R3 ;  /* 0x0000000304007986 */ /* 0x000fe2000c101904 */
[----:B------:R-:W-:Y:S05]  /*06e0*/  EXIT ;  /* 0x000000000000794d */ /* 0x000fea0003800000 */
        .weak           $__internal_0_$__cuda_sm20_div_rn_f64_full
        .type           $__internal_0_$__cuda_sm20_div_rn_f64_full,@function
        .size           $__internal_0_$__cuda_sm20_div_rn_f64_full,($__internal_1_$__cuda_sm20_dsqrt_rn_f64_mediumpath_v1 - $__internal_0_$__cuda_sm20_div_rn_f64_full)
$__internal_0_$__cuda_sm20_div_rn_f64_full:
[C---:B------:R-:W-:Y:S01]  /*06f0*/  FSETP.GEU.AND P0, PT, |R7|.reuse, 1.469367938527859385e-39, PT ;  /* 0x001000000700780b */ /* 0x040fe20003f0e200 */
[----:B------:R-:W-:Y:S01]  /*0700*/  IMAD.MOV.U32 R14, RZ, RZ, 0x1 ;  /* 0x00000001ff0e7424 */ /* 0x000fe200078e00ff */
[----:B------:R-:W-:Y:S01]  /*0710*/  LOP3.LUT R8, R7, 0x800fffff, RZ, 0xc0, !PT ;  /* 0x800fffff07087812 */ /* 0x000fe200078ec0ff */
[----:B------:R-:W-:Y:S01]  /*0720*/  IMAD.MOV.U32 R12, RZ, RZ, 0x1ca00000 ;  /* 0x1ca00000ff0c7424 */ /* 0x000fe200078e00ff */
[C---:B------:R-:W-:Y:S01]  /*0730*/  FSETP.GEU.AND P2, PT, |R3|.reuse, 1.469367938527859385e-39, PT ;  /* 0x001000000300780b */ /* 0x040fe20003f4e200 */
[----:B------:R-:W-:Y:S01]  /*0740*/  BSSY.RECONVERGENT B1, `(.L_x_28) ;  /* 0x0000052000017945 */ /* 0x000fe20003800200 */
[----:B------:R-:W-:Y:S01]  /*0750*/  LOP3.LUT R9, R8, 0x3ff00000, RZ, 0xfc, !PT ;  /* 0x3ff0000008097812 */ /* 0x000fe200078efcff */
[----:B------:R-:W-:Y:S01]  /*0760*/  IMAD.MOV.U32 R8, RZ, RZ, R6 ;  /* 0x000000ffff087224 */ /* 0x000fe200078e0006 */
[----:B------:R-:W-:Y:S02]  /*0770*/  LOP3.LUT R20, R3, 0x7ff00000, RZ, 0xc0, !PT ;  /* 0x7ff0000003147812 */ /* 0x000fe400078ec0ff */
[----:B------:R-:W-:-:S03]  /*0780*/  LOP3.LUT R21, R7, 0x7ff00000, RZ, 0xc0, !PT ;  /* 0x7ff0000007157812 */ /* 0x000fc600078ec0ff */
[----:B------:R-:W-:Y:S01]  /*0790*/  @!P0 DMUL R8, R6, 8.98846567431157953865e+307 ;  /* 0x7fe0000006088828 */ /* 0x000fe20000000000 */
[C---:B------:R-:W-:Y:S01]  /*07a0*/  ISETP.GE.U32.AND P1, PT, R20.reuse, R21, PT ;  /* 0x000000151400720c */ /* 0x040fe20003f26070 */
[----:B------:R-:W-:Y:S02]  /*07b0*/  IMAD.MOV.U32 R23, RZ, RZ, R20 ;  /* 0x000000ffff177224 */ /* 0x000fe400078e0014 */
[----:B------:R-:W-:Y:S02]  /*07c0*/  @!P2 LOP3.LUT R17, R7, 0x7ff00000, RZ, 0xc0, !PT ;  /* 0x7ff000000711a812 */ /* 0x000fe400078ec0ff */
[----:B------:R-:W0:Y:S02]  /*07d0*/  MUFU.RCP64H R15, R9 ;  /* 0x00000009000f7308 */ /* 0x000e240000001800 */
[----:B------:R-:W-:Y:S02]  /*07e0*/  @!P2 ISETP.GE.U32.AND P3, PT, R20, R17, PT ;  /* 0x000000111400a20c */ /* 0x000fe40003f66070 */
[----:B------:R-:W-:-:S02]  /*07f0*/  @!P0 LOP3.LUT R21, R9, 0x7ff00000, RZ, 0xc0, !PT ;  /* 0x7ff0000009158812 */ /* 0x000fc400078ec0ff */
[----:B------:R-:W-:-:S03]  /*0800*/  @!P2 SEL R17, R12, 0x63400000, !P3 ;  /* 0x634000000c11a807 */ /* 0x000fc60005800000 */
[----:B------:R-:W-:Y:S01]  /*0810*/  VIADD R26, R21, 0xffffffff ;  /* 0xffffffff151a7836 */ /* 0x000fe20000000000 */
[----:B------:R-:W-:-:S04]  /*0820*/  @!P2 LOP3.LUT R18, R17, 0x80000000, R3, 0xf8, !PT ;  /* 0x800000001112a812 */ /* 0x000fc800078ef803 */
[----:B------:R-:W-:Y:S01]  /*0830*/  @!P2 LOP3.LUT R19, R18, 0x100000, RZ, 0xfc, !PT ;  /* 0x001000001213a812 */ /* 0x000fe200078efcff */
[----:B------:R-:W-:Y:S01]  /*0840*/  @!P2 IMAD.MOV.U32 R18, RZ, RZ, RZ ;  /* 0x000000ffff12a224 */ /* 0x000fe200078e00ff */
[----:B0-----:R-:W-:-:S08]  /*0850*/  DFMA R10, R14, -R8, 1 ;  /* 0x3ff000000e0a742b */ /* 0x001fd00000000808 */
[----:B------:R-:W-:-:S08]  /*0860*/  DFMA R10, R10, R10, R10 ;  /* 0x0000000a0a0a722b */ /* 0x000fd0000000000a */
[----:B------:R-:W-:Y:S01]  /*0870*/  DFMA R14, R14, R10, R14 ;  /* 0x0000000a0e0e722b */ /* 0x000fe2000000000e */
[----:B------:R-:W-:Y:S01]  /*0880*/  SEL R11, R12, 0x63400000, !P1 ;  /* 0x634000000c0b7807 */ /* 0x000fe20004800000 */
[----:B------:R-:W-:-:S03]  /*0890*/  IMAD.MOV.U32 R10, RZ, RZ, R2 ;  /* 0x000000ffff0a7224 */ /* 0x000fc600078e0002 */
[----:B------:R-:W-:-:S03]  /*08a0*/  LOP3.LUT R11, R11, 0x800fffff, R3, 0xf8, !PT ;  /* 0x800fffff0b0b7812 */ /* 0x000fc600078ef803 */
[----:B------:R-:W-:-:S03]  /*08b0*/  DFMA R16, R14, -R8, 1 ;  /* 0x3ff000000e10742b */ /* 0x000fc60000000808 */
[----:B------:R-:W-:-:S05]  /*08c0*/  @!P2 DFMA R10, R10, 2, -R18 ;  /* 0x400000000a0aa82b */ /* 0x000fca0000000812 */
[----:B------:R-:W-:-:S05]  /*08d0*/  DFMA R16, R14, R16, R14 ;  /* 0x000000100e10722b */ /* 0x000fca000000000e */
[----:B------:R-:W-:-:S03]  /*08e0*/  @!P2 LOP3.LUT R23, R11, 0x7ff00000, RZ, 0xc0, !PT ;  /* 0x7ff000000b17a812 */ /* 0x000fc600078ec0ff */
[----:B------:R-:W-:Y:S01]  /*08f0*/  DMUL R14, R16, R10 ;  /* 0x0000000a100e7228 */ /* 0x000fe20000000000 */
[----:B------:R-:W-:-:S04]  /*0900*/  IADD3 R25, PT, PT, R23, -0x1, RZ ;  /* 0xffffffff17197810 */ /* 0x000fc80007ffe0ff */
[----:B------:R-:W-:-:S03]  /*0910*/  ISETP.GT.U32.AND P0, PT, R25, 0x7feffffe, PT ;  /* 0x7feffffe1900780c */ /* 0x000fc60003f04070 */
[----:B------:R-:W-:Y:S01]  /*0920*/  DFMA R18, R14, -R8, R10 ;  /* 0x800000080e12722b */ /* 0x000fe2000000000a */
[----:B------:R-:W-:-:S07]  /*0930*/  ISETP.GT.U32.OR P0, PT, R26, 0x7feffffe, P0 ;  /* 0x7feffffe1a00780c */ /* 0x000fce0000704470 */
[----:B------:R-:W-:-:S06]  /*0940*/  DFMA R18, R16, R18, R14 ;  /* 0x000000121012722b */ /* 0x000fcc000000000e */
[----:B------:R-:W-:Y:S05]  /*0950*/  @P0 BRA `(.L_x_29) ;  /* 0x00000000006c0947 */ /* 0x000fea0003800000 */
[----:B------:R-:W-:-:S04]  /*0960*/  LOP3.LUT R3, R7, 0x7ff00000, RZ, 0xc0, !PT ;  /* 0x7ff0000007037812 */ /* 0x000fc800078ec0ff */
[CC--:B------:R-:W-:Y:S02]  /*0970*/  VIADDMNMX R2, R20.reuse, -R3.reuse, 0xb9600000, !PT ;  /* 0xb960000014027446 */ /* 0x0c0fe40007800903 */
[----:B------:R-:W-:Y:S02]  /*0980*/  ISETP.GE.U32.AND P0, PT, R20, R3, PT ;  /* 0x000000031400720c */ /* 0x000fe40003f06070 */
[----:B------:R-:W-:Y:S02]  /*0990*/  VIMNMX R2, PT, PT, R2, 0x46a00000, PT ;  /* 0x46a0000002027848 */ /* 0x000fe40003fe0100 */
[----:B------:R-:W-:-:S05]  /*09a0*/  SEL R3, R12, 0x63400000, !P0 ;  /* 0x634000000c037807 */ /* 0x000fca0004000000 */
[----:B------:R-:W-:Y:S02]  /*09b0*/  IMAD.IADD R12, R2, 0x1, -R3 ;  /* 0x00000001020c7824 */ /* 0x000fe400078e0a03 */
[----:B------:R-:W-:Y:S02]  /*09c0*/  IMAD.MOV.U32 R2, RZ, RZ, RZ ;  /* 0x000000ffff027224 */ /* 0x000fe400078e00ff */
[----:B------:R-:W-:-:S06]  /*09d0*/  VIADD R3, R12, 0x7fe00000 ;  /* 0x7fe000000c037836 */ /* 0x000fcc0000000000 */
[----:B------:R-:W-:-:S10]  /*09e0*/  DMUL R14, R18, R2 ;  /* 0x00000002120e7228 */ /* 0x000fd40000000000 */
[----:B------:R-:W-:-:S13]  /*09f0*/  FSETP.GTU.AND P0, PT, |R15|, 1.469367938527859385e-39, PT ;  /* 0x001000000f00780b */ /* 0x000fda0003f0c200 */
[----:B------:R-:W-:Y:S05]  /*0a00*/  @P0 BRA `(.L_x_30) ;  /* 0x0000000000940947 */ /* 0x000fea0003800000 */
[----:B------:R-:W-:Y:S01]  /*0a10*/  DFMA R8, R18, -R8, R10 ;  /* 0x800000081208722b */ /* 0x000fe2000000000a */
[----:B------:R-:W-:-:S09]  /*0a20*/  IMAD.MOV.U32 R2, RZ, RZ, RZ ;  /* 0x000000ffff027224 */ /* 0x000fd200078e00ff */
[C---:B------:R-:W-:Y:S02]  /*0a30*/  FSETP.NEU.AND P0, PT, R9.reuse, RZ, PT ;  /* 0x000000ff0900720b */ /* 0x040fe40003f0d000 */
[----:B------:R-:W-:-:S04]  /*0a40*/  LOP3.LUT R11, R9, 0x80000000, R7, 0x48, !PT ;  /* 0x80000000090b7812 */ /* 0x000fc800078e4807 */
[----:B------:R-:W-:-:S07]  /*0a50*/  LOP3.LUT R3, R11, R3, RZ, 0xfc, !PT ;  /* 0x000000030b037212 */ /* 0x000fce00078efcff */
[----:B------:R-:W-:Y:S05]  /*0a60*/  @!P0 BRA `(.L_x_30) ;  /* 0x00000000007c8947 */ /* 0x000fea0003800000 */
[----:B------:R-:W-:Y:S01]  /*0a70*/  IMAD.MOV R7, RZ, RZ, -R12 ;  /* 0x000000ffff077224 */ /* 0x000fe200078e0a0c */
[----:B------:R-:W-:Y:S01]  /*0a80*/  DMUL.RP R2, R18, R2 ;  /* 0x0000000212027228 */ /* 0x000fe20000008000 */
[----:B------:R-:W-:-:S06]  /*0a90*/  IMAD.MOV.U32 R6, RZ, RZ, RZ ;  /* 0x000000ffff067224 */ /* 0x000fcc00078e00ff */
[----:B------:R-:W-:-:S03]  /*0aa0*/  DFMA R6, R14, -R6, R18 ;  /* 0x800000060e06722b */ /* 0x000fc60000000012 */
[----:B------:R-:W-:-:S03]  /*0ab0*/  LOP3.LUT R11, R3, R11, RZ, 0x3c, !PT ;  /* 0x0000000b030b7212 */ /* 0x000fc600078e3cff */
[----:B------:R-:W-:-:S04]  /*0ac0*/  IADD3 R6, PT, PT, -R12, -0x43300000, RZ ;  /* 0xbcd000000c067810 */ /* 0x000fc80007ffe1ff */
[----:B------:R-:W-:-:S04]  /*0ad0*/  FSETP.NEU.AND P0, PT, |R7|, R6, PT ;  /* 0x000000060700720b */ /* 0x000fc80003f0d200 */
[----:B------:R-:W-:Y:S02]  /*0ae0*/  FSEL R14, R2, R14, !P0 ;  /* 0x0000000e020e7208 */ /* 0x000fe40004000000 */
[----:B------:R-:W-:Y:S01]  /*0af0*/  FSEL R15, R11, R15, !P0 ;  /* 0x0000000f0b0f7208 */ /* 0x000fe20004000000 */
[----:B------:R-:W-:Y:S06]  /*0b00*/  BRA `(.L_x_30) ;  /* 0x0000000000547947 */ /* 0x000fec0003800000 */
.L_x_29:
[----:B------:R-:W-:-:S14]  /*0b10*/  DSETP.NAN.AND P0, PT, R2, R2, PT ;  /* 0x000000020200722a */ /* 0x000fdc0003f08000 */
[----:B------:R-:W-:Y:S05]  /*0b20*/  @P0 BRA `(.L_x_31) ;  /* 0x0000000000440947 */ /* 0x000fea0003800000 */
[----:B------:R-:W-:-:S14]  /*0b30*/  DSETP.NAN.AND P0, PT, R6, R6, PT ;  /* 0x000000060600722a */ /* 0x000fdc0003f08000 */
[----:B------:R-:W-:Y:S05]  /*0b40*/  @P0 BRA `(.L_x_32) ;  /* 0x0000000000300947 */ /* 0x000fea0003800000 */
[----:B------:R-:W-:Y:S01]  /*0b50*/  ISETP.NE.AND P0, PT, R23, R21, PT ;  /* 0x000000151700720c */ /* 0x000fe20003f05270 */
[----:B------:R-:W-:Y:S02]  /*0b60*/  IMAD.MOV.U32 R14, RZ, RZ, 0x0 ;  /* 0x00000000ff0e7424 */ /* 0x000fe400078e00ff */
[----:B------:R-:W-:-:S10]  /*0b70*/  IMAD.MOV.U32 R15, RZ, RZ, -0x80000 ;  /* 0xfff80000ff0f7424 */ /* 0x000fd400078e00ff */
[----:B------:R-:W-:Y:S05]  /*0b80*/  @!P0 BRA `(.L_x_30) ;  /* 0x0000000000348947 */ /* 0x000fea0003800000 */
[----:B------:R-:W-:Y:S02]  /*0b90*/  ISETP.NE.AND P0, PT, R23, 0x7ff00000, PT ;  /* 0x7ff000001700780c */ /* 0x000fe40003f05270 */
[----:B------:R-:W-:Y:S02]  /*0ba0*/  LOP3.LUT R15, R3, 0x80000000, R7, 0x48, !PT ;  /* 0x80000000030f7812 */ /* 0x000fe400078e4807 */
[----:B------:R-:W-:-:S13]  /*0bb0*/  ISETP.EQ.OR P0, PT, R21, RZ, !P0 ;  /* 0x000000ff1500720c */ /* 0x000fda0004702670 */
[----:B------:R-:W-:Y:S01]  /*0bc0*/  @P0 LOP3.LUT R2, R15, 0x7ff00000, RZ, 0xfc, !PT ;  /* 0x7ff000000f020812 */ /* 0x000fe200078efcff */
[----:B------:R-:W-:Y:S02]  /*0bd0*/  @!P0 IMAD.MOV.U32 R14, RZ, RZ, RZ ;  /* 0x000000ffff0e8224 */ /* 0x000fe400078e00ff */
[----:B------:R-:W-:Y:S02]  /*0be0*/  @P0 IMAD.MOV.U32 R14, RZ, RZ, RZ ;  /* 0x000000ffff0e0224 */ /* 0x000fe400078e00ff */
[----:B------:R-:W-:Y:S01]  /*0bf0*/  @P0 IMAD.MOV.U32 R15, RZ, RZ, R2 ;  /* 0x000000ffff0f0224 */ /* 0x000fe200078e0002 */
[----:B------:R-:W-:Y:S06]  /*0c00*/  BRA `(.L_x_30) ;  /* 0x0000000000147947 */ /* 0x000fec0003800000 */
.L_x_32:
[----:B------:R-:W-:Y:S01]  /*0c10*/  LOP3.LUT R15, R7, 0x80000, RZ, 0xfc, !PT ;  /* 0x00080000070f7812 */ /* 0x000fe200078efcff */
[----:B------:R-:W-:Y:S01]  /*0c20*/  IMAD.MOV.U32 R14, RZ, RZ, R6 ;  /* 0x000000ffff0e7224 */ /* 0x000fe200078e0006 */
[----:B------:R-:W-:Y:S06]  /*0c30*/  BRA `(.L_x_30) ;  /* 0x0000000000087947 */ /* 0x000fec0003800000 */
.L_x_31:
[----:B------:R-:W-:Y:S01]  /*0c40*/  LOP3.LUT R15, R3, 0x80000, RZ, 0xfc, !PT ;  /* 0x00080000030f7812 */ /* 0x000fe200078efcff */
[----:B------:R-:W-:-:S07]  /*0c50*/  IMAD.MOV.U32 R14, RZ, RZ, R2 ;  /* 0x000000ffff0e7224 */ /* 0x000fce00078e0002 */
.L_x_30:
[----:B------:R-:W-:Y:S05]  /*0c60*/  BSYNC.RECONVERGENT B1 ;  /* 0x0000000000017941 */ /* 0x000fea0003800200 */
.L_x_28:
[----:B------:R-:W-:Y:S01]  /*0c70*/  IMAD.MOV.U32 R25, RZ, RZ, 0x0 ;  /* 0x00000000ff197424 */ /* 0x000fe200078e00ff */
[----:B------:R-:W-:Y:S01]  /*0c80*/  MOV R3, R15 ;  /* 0x0000000f00037202 */ /* 0x000fe20000000f00 */
[----:B------:R-:W-:Y:S02]  /*0c90*/  IMAD.MOV.U32 R2, RZ, RZ, R14 ;  /* 0x000000ffff027224 */ /* 0x000fe400078e000e */
[----:B------:R-:W-:Y:S05]  /*0ca0*/  RET.REL.NODEC R24 `(_Z11mexican_hatPffff) ;  /* 0xfffffff018d47950 */ /* 0x000fea0003c3ffff */
        .weak           $__internal_1_$__cuda_sm20_dsqrt_rn_f64_mediumpath_v1
        .type           $__internal_1_$__cuda_sm20_dsqrt_rn_f64_mediumpath_v1,@function
        .size           $__internal_1_$__cuda_sm20_dsqrt_rn_f64_mediumpath_v1,($__internal_2_$__cuda_sm3x_div_rn_noftz_f32_slowpath - $__internal_1_$__cuda_sm20_dsqrt_rn_f64_mediumpath_v1)
$__internal_1_$__cuda_sm20_dsqrt_rn_f64_mediumpath_v1:
[----:B------:R-:W-:Y:S01]  /*0cb0*/  ISETP.GE.U32.AND P0, PT, R8, -0x3400000, PT ;  /* 0xfcc000000800780c */ /* 0x000fe20003f06070 */
[----:B------:R-:W-:-:S12]  /*0cc0*/  IMAD.MOV.U32 R15, RZ, RZ, R17 ;  /* 0x000000ffff0f7224 */ /* 0x000fd800078e0011 */
[----:B------:R-:W-:Y:S05]  /*0cd0*/  @!P0 BRA `(.L_x_33) ;  /* 0x0000000000208947 */ /* 0x000fea0003800000 */
[----:B------:R-:W-:-:S10]  /*0ce0*/  DFMA.RM R10, R12, R14, R10 ;  /* 0x0000000e0c0a722b */ /* 0x000fd4000000400a */
[----:B------:R-:W-:-:S05]  /*0cf0*/  IADD3 R8, P0, PT, R10, 0x1, RZ ;  /* 0x000000010a087810 */ /* 0x000fca0007f1e0ff */
[----:B------:R-:W-:-:S06]  /*0d00*/  IMAD.X R9, RZ, RZ, R11, P0 ;  /* 0x000000ffff097224 */ /* 0x000fcc00000e060b */
[----:B------:R-:W-:-:S08]  /*0d10*/  DFMA.RP R2, -R10, R8, R2 ;  /* 0x000000080a02722b */ /* 0x000fd00000008102 */
[----:B------:R-:W-:-:S06]  /*0d20*/  DSETP.GT.AND P0, PT, R2, RZ, PT ;  /* 0x000000ff0200722a */ /* 0x000fcc0003f04000 */
[----:B------:R-:W-:Y:S02]  /*0d30*/  FSEL R8, R8, R10, P0 ;  /* 0x0000000a08087208 */ /* 0x000fe40000000000 */
[----:B------:R-:W-:Y:S01]  /*0d40*/  FSEL R9, R9, R11, P0 ;  /* 0x0000000b09097208 */ /* 0x000fe20000000000 */
[----:B------:R-:W-:Y:S06]  /*0d50*/  BRA `(.L_x_34) ;  /* 0x0000000000647947 */ /* 0x000fec0003800000 */
.L_x_33:
[----:B------:R-:W-:-:S14]  /*0d60*/  DSETP.NE.AND P0, PT, R2, RZ, PT ;  /* 0x000000ff0200722a */ /* 0x000fdc0003f05000 */
[----:B------:R-:W-:Y:S05]  /*0d70*/  @!P0 BRA `(.L_x_35) ;  /* 0x0000000000588947 */ /* 0x000fea0003800000 */
[----:B------:R-:W-:-:S13]  /*0d80*/  ISETP.GE.AND P0, PT, R3, RZ, PT ;  /* 0x000000ff0300720c */ /* 0x000fda0003f06270 */
[----:B------:R-:W-:Y:S02]  /*0d90*/  @!P0 IMAD.MOV.U32 R8, RZ, RZ, 0x0 ;  /* 0x00000000ff088424 */ /* 0x000fe400078e00ff */
[----:B------:R-:W-:Y:S01]  /*0da0*/  @!P0 IMAD.MOV.U32 R9, RZ, RZ, -0x80000 ;  /* 0xfff80000ff098424 */ /* 0x000fe200078e00ff */
[----:B------:R-:W-:Y:S06]  /*0db0*/  @!P0 BRA `(.L_x_34) ;  /* 0x00000000004c8947 */ /* 0x000fec0003800000 */
[----:B------:R-:W-:-:S13]  /*0dc0*/  ISETP.GT.AND P0, PT, R3, 0x7fefffff, PT ;  /* 0x7fefffff0300780c */ /* 0x000fda0003f04270 */
[----:B------:R-:W-:Y:S05]  /*0dd0*/  @P0 BRA `(.L_x_35) ;  /* 0x0000000000400947 */ /* 0x000fea0003800000 */
[----:B------:R-:W-:Y:S01]  /*0de0*/  DMUL R2, R2, 8.11296384146066816958e+31 ;  /* 0x4690000002027828 */ /* 0x000fe20000000000 */
[----:B------:R-:W-:Y:S02]  /*0df0*/  IMAD.MOV.U32 R8, RZ, RZ, RZ ;  /* 0x000000ffff087224 */ /* 0x000fe400078e00ff */
[----:B------:R-:W-:Y:S02]  /*0e00*/  IMAD.MOV.U32 R12, RZ, RZ, 0x0 ;  /* 0x00000000ff0c7424 */ /* 0x000fe400078e00ff */
[----:B------:R-:W-:Y:S01]  /*0e10*/  IMAD.MOV.U32 R13, RZ, RZ, 0x3fd80000 ;  /* 0x3fd80000ff0d7424 */ /* 0x000fe200078e00ff */
[----:B------:R-:W0:Y:S02]  /*0e20*/  MUFU.RSQ64H R9, R3 ;  /* 0x0000000300097308 */ /* 0x000e240000001c00 */
[----:B0-----:R-:W-:-:S08]  /*0e30*/  DMUL R10, R8, R8 ;  /* 0x00000008080a7228 */ /* 0x001fd00000000000 */
[----:B------:R-:W-:-:S08]  /*0e40*/  DFMA R10, R2, -R10, 1 ;  /* 0x3ff00000020a742b */ /* 0x000fd0000000080a */
[----:B------:R-:W-:Y:S02]  /*0e50*/  DFMA R12, R10, R12, 0.5 ;  /* 0x3fe000000a0c742b */ /* 0x000fe4000000000c */
[----:B------:R-:W-:-:S08]  /*0e60*/  DMUL R10, R8, R10 ;  /* 0x0000000a080a7228 */ /* 0x000fd00000000000 */
[----:B------:R-:W-:-:S08]  /*0e70*/  DFMA R10, R12, R10, R8 ;  /* 0x0000000a0c0a722b */ /* 0x000fd00000000008 */
[----:B------:R-:W-:Y:S02]  /*0e80*/  DMUL R8, R2, R10 ;  /* 0x0000000a02087228 */ /* 0x000fe40000000000 */
[----:B------:R-:W-:-:S06]  /*0e90*/  VIADD R11, R11, 0xfff00000 ;  /* 0xfff000000b0b7836 */ /* 0x000fcc0000000000 */
[----:B------:R-:W-:-:S08]  /*0ea0*/  DFMA R12, R8, -R8, R2 ;  /* 0x80000008080c722b */ /* 0x000fd00000000002 */
[----:B------:R-:W-:-:S10]  /*0eb0*/  DFMA R8, R10, R12, R8 ;  /* 0x0000000c0a08722b */ /* 0x000fd40000000008 */
[----:B------:R-:W-:Y:S01]  /*0ec0*/  VIADD R9, R9, 0xfcb00000 ;  /* 0xfcb0000009097836 */ /* 0x000fe20000000000 */
[----:B------:R-:W-:Y:S06]  /*0ed0*/  BRA `(.L_x_34) ;  /* 0x0000000000047947 */ /* 0x000fec0003800000 */
.L_x_35:
[----:B------:R-:W-:-:S11]  /*0ee0*/  DADD R8, R2, R2 ;  /* 0x0000000002087229 */ /* 0x000fd60000000002 */
.L_x_34:
[----:B------:R-:W-:-:S04]  /*0ef0*/  IMAD.MOV.U32 R7, RZ, RZ, 0x0 ;  /* 0x00000000ff077424 */ /* 0x000fc800078e00ff */
[----:B------:R-:W-:Y:S05]  /*0f00*/  RET.REL.NODEC R6 `(_Z11mexican_hatPffff) ;  /* 0xfffffff0063c7950 */ /* 0x000fea0003c3ffff */
        .weak           $__internal_2_$__cuda_sm3x_div_rn_noftz_f32_slowpath
        .type           $__internal_2_$__cuda_sm3x_div_rn_noftz_f32_slowpath,@function
        .size           $__internal_2_$__cuda_sm3x_div_rn_noftz_f32_slowpath,(.L_x_50 - $__internal_2_$__cuda_sm3x_div_rn_noftz_f32_slowpath)
$__internal_2_$__cuda_sm3x_div_rn_noftz_f32_slowpath:
[--C-:B------:R-:W-:Y:S01]  /*0f10*/  SHF.R.U32.HI R3, RZ, 0x17, R13.reuse ;  /* 0x00000017ff037819 */ /* 0x100fe2000001160d */
[----:B------:R-:W-:Y:S01]  /*0f20*/  BSSY.RECONVERGENT B1, `(.L_x_36) ;  /* 0x0000065000017945 */ /* 0x000fe20003800200 */
[--C-:B------:R-:W-:Y:S01]  /*0f30*/  SHF.R.U32.HI R2, RZ, 0x17, R0.reuse ;  /* 0x00000017ff027819 */ /* 0x100fe20000011600 */
[----:B------:R-:W-:Y:S01]  /*0f40*/  IMAD.MOV.U32 R8, RZ, RZ, R0 ;  /* 0x000000ffff087224 */ /* 0x000fe200078e0000 */
[----:B------:R-:W-:Y:S01]  /*0f50*/  LOP3.LUT R7, R3, 0xff, RZ, 0xc0, !PT ;  /* 0x000000ff03077812 */ /* 0x000fe200078ec0ff */
[----:B------:R-:W-:Y:S01]  /*0f60*/  IMAD.MOV.U32 R9, RZ, RZ, R13 ;  /* 0x000000ffff097224 */ /* 0x000fe200078e000d */
[----:B------:R-:W-:-:S03]  /*0f70*/  LOP3.LUT R2, R2, 0xff, RZ, 0xc0, !PT ;  /* 0x000000ff02027812 */ /* 0x000fc600078ec0ff */
[----:B------:R-:W-:Y:S02]  /*0f80*/  VIADD R12, R7, 0xffffffff ;  /* 0xffffffff070c7836 */ /* 0x000fe40000000000 */
[----:B------:R-:W-:-:S03]  /*0f90*/  VIADD R11, R2, 0xffffffff ;  /* 0xffffffff020b7836 */ /* 0x000fc60000000000 */
[----:B------:R-:W-:-:S04]  /*0fa0*/  ISETP.GT.U32.AND P0, PT, R12, 0xfd, PT ;  /* 0x000000fd0c00780c */ /* 0x000fc80003f04070 */
[----:B------:R-:W-:-:S13]  /*0fb0*/  ISETP.GT.U32.OR P0, PT, R11, 0xfd, P0 ;  /* 0x000000fd0b00780c */ /* 0x000fda0000704470 */
[----:B------:R-:W-:Y:S01]  /*0fc0*/  @!P0 MOV R10, RZ ;  /* 0x000000ff000a8202 */ /* 0x000fe20000000f00 */
[----:B------:R-:W-:Y:S06]  /*0fd0*/  @!P0 BRA `(.L_x_37) ;  /* 0x0000000000608947 */ /* 0x000fec0003800000 */
[----:B------:R-:W-:Y:S01]  /*0fe0*/  FSETP.GTU.FTZ.AND P0, PT, |R0|, +INF , PT ;  /* 0x7f8000000000780b */ /* 0x000fe20003f1c200 */
[----:B------:R-:W-:Y:S01]  /*0ff0*/  IMAD.MOV.U32 R3, RZ, RZ, R13 ;  /* 0x000000ffff037224 */ /* 0x000fe200078e000d */
[----:B------:R-:W-:-:S04]  /*1000*/  FSETP.GTU.FTZ.AND P1, PT, |R13|, +INF , PT ;  /* 0x7f8000000d00780b */ /* 0x000fc80003f3c200 */
[----:B------:R-:W-:-:S13]  /*1010*/  PLOP3.LUT P0, PT, P0, P1, PT, 0xf8, 0x8f ;  /* 0x00000000008f781c */ /* 0x000fda0000703f70 */
[----:B------:R-:W-:Y:S05]  /*1020*/  @P0 BRA `(.L_x_38) ;  /* 0x00000004004c0947 */ /* 0x000fea0003800000 */
[----:B------:R-:W-:-:S13]  /*1030*/  LOP3.LUT P0, RZ, R9, 0x7fffffff, R8, 0xc8, !PT ;  /* 0x7fffffff09ff7812 */ /* 0x000fda000780c808 */
[----:B------:R-:W-:Y:S05]  /*1040*/  @!P0 BRA `(.L_x_39) ;  /* 0x00000004003c8947 */ /* 0x000fea0003800000 */
[C---:B------:R-:W-:Y:S02]  /*1050*/  FSETP.NEU.FTZ.AND P2, PT, |R0|.reuse, +INF , PT ;  /* 0x7f8000000000780b */ /* 0x040fe40003f5d200 */
[----:B------:R-:W-:Y:S02]  /*1060*/  FSETP.NEU.FTZ.AND P1, PT, |R3|, +INF , PT ;  /* 0x7f8000000300780b */ /* 0x000fe40003f3d200 */
[----:B------:R-:W-:-:S11]  /*1070*/  FSETP.NEU.FTZ.AND P0, PT, |R0|, +INF , PT ;  /* 0x7f8000000000780b */ /* 0x000fd60003f1d200 */
[----:B------:R-:W-:Y:S05]  /*1080*/  @!P1 BRA !P2, `(.L_x_39) ;  /* 0x00000004002c9947 */ /* 0x000fea0005000000 */
[----:B------:R-:W-:-:S04]  /*1090*/  LOP3.LUT P2, RZ, R8, 0x7fffffff, RZ, 0xc0, !PT ;  /* 0x7fffffff08ff7812 */ /* 0x000fc8000784c0ff */
[----:B------:R-:W-:-:S13]  /*10a0*/  PLOP3.LUT P1, PT, P1, P2, PT, 0x2f, 0xf2 ;  /* 0x0000000000f2781c */ /* 0x000fda0000f24577 */
[----:B------:R-:W-:Y:S05]  /*10b0*/  @P1 BRA `(.L_x_40) ;  /* 0x0000000400181947 */ /* 0x000fea0003800000 */
[----:B------:R-:W-:-:S04]  /*10c0*/  LOP3.LUT P1, RZ, R9, 0x7fffffff, RZ, 0xc0, !PT ;  /* 0x7fffffff09ff7812 */ /* 0x000fc8000782c0ff */
[----:B------:R-:W-:-:S13]  /*10d0*/  PLOP3.LUT P0, PT, P0, P1, PT, 0x2f, 0xf2 ;  /* 0x0000000000f2781c */ /* 0x000fda0000702577 */
[----:B------:R-:W-:Y:S05]  /*10e0*/  @P0 BRA `(.L_x_41) ;  /* 0x0000000400000947 */ /* 0x000fea0003800000 */
[----:B------:R-:W-:Y:S02]  /*10f0*/  ISETP.GE.AND P0, PT, R11, RZ, PT ;  /* 0x000000ff0b00720c */ /* 0x000fe40003f06270 */
[----:B------:R-:W-:-:S11]  /*1100*/  ISETP.GE.AND P1, PT, R12, RZ, PT ;  /* 0x000000ff0c00720c */ /* 0x000fd60003f26270 */
[----:B------:R-:W-:Y:S02]  /*1110*/  @P0 IMAD.MOV.U32 R10, RZ, RZ, RZ ;  /* 0x000000ffff0a0224 */ /* 0x000fe400078e00ff */
[----:B------:R-:W-:Y:S01]  /*1120*/  @!P0 FFMA R8, R0, 1.84467440737095516160e+19, RZ ;  /* 0x5f80000000088823 */ /* 0x000fe200000000ff */
[----:B------:R-:W-:Y:S02]  /*1130*/  @!P0 IMAD.MOV.U32 R10, RZ, RZ, -0x40 ;  /* 0xffffffc0ff0a8424 */ /* 0x000fe400078e00ff */
[----:B------:R-:W-:Y:S02]  /*1140*/  @!P1 FFMA R9, R3, 1.84467440737095516160e+19, RZ ;  /* 0x5f80000003099823 */ /* 0x000fe400000000ff */
[----:B------:R-:W-:-:S07]  /*1150*/  @!P1 VIADD R10, R10, 0x40 ;  /* 0x000000400a0a9836 */ /* 0x000fce0000000000 */
.L_x_37:
[----:B------:R-:W-:Y:S01]  /*1160*/  LEA R12, R7, 0xc0800000, 0x17 ;  /* 0xc0800000070c7811 */ /* 0x000fe200078eb8ff */
[----:B------:R-:W-:Y:S01]  /*1170*/  VIADD R3, R2, 0xffffff81 ;  /* 0xffffff8102037836 */ /* 0x000fe20000000000 */
[----:B------:R-:W-:Y:S03]  /*1180*/  BSSY.RECONVERGENT B2, `(.L_x_42) ;  /* 0x0000035000027945 */ /* 0x000fe60003800200 */
[----:B------:R-:W-:Y:S01]  /*1190*/  IMAD.IADD R12, R9, 0x1, -R12 ;  /* 0x00000001090c7824 */ /* 0x000fe200078e0a0c */
[C---:B------:R-:W-:Y:S01]  /*11a0*/  IADD3 R7, PT, PT, R3.reuse, 0x7f, -R7 ;  /* 0x0000007f03077810 */ /* 0x040fe20007ffe807 */
[----:B------:R-:W-:Y:S02]  /*11b0*/  IMAD R2, R3, -0x800000, R8 ;  /* 0xff80000003027824 */ /* 0x000fe400078e0208 */
[----:B------:R-:W0:Y:S01]  /*11c0*/  MUFU.RCP R9, R12 ;  /* 0x0000000c00097308 */ /* 0x000e220000001000 */
[----:B------:R-:W-:Y:S01]  /*11d0*/  FADD.FTZ R11, -R12, -RZ ;  /* 0x800000ff0c0b7221 */ /* 0x000fe20000010100 */
[----:B------:R-:W-:-:S03]  /*11e0*/  IMAD.IADD R7, R7, 0x1, R10 ;  /* 0x0000000107077824 */ /* 0x000fc600078e020a */
[----:B0-----:R-:W-:-:S04]  /*11f0*/  FFMA R14, R9, R11, 1 ;  /* 0x3f800000090e7423 */ /* 0x001fc8000000000b */
[----:B------:R-:W-:-:S04]  /*1200*/  FFMA R15, R9, R14, R9 ;  /* 0x0000000e090f7223 */ /* 0x000fc80000000009 */
[----:B------:R-:W-:-:S04]  /*1210*/  FFMA R8, R2, R15, RZ ;  /* 0x0000000f02087223 */ /* 0x000fc800000000ff */
[----:B------:R-:W-:-:S04]  /*1220*/  FFMA R9, R11, R8, R2 ;  /* 0x000000080b097223 */ /* 0x000fc80000000002 */
[----:B------:R-:W-:-:S04]  /*1230*/  FFMA R8, R15, R9, R8 ;  /* 0x000000090f087223 */ /* 0x000fc80000000008 */
[----:B------:R-:W-:-:S04]  /*1240*/  FFMA R11, R11, R8, R2 ;  /* 0x000000080b0b7223 */ /* 0x000fc80000000002 */
[----:B------:R-:W-:-:S05]  /*1250*/  FFMA R2, R15, R11, R8 ;  /* 0x0000000b0f027223 */ /* 0x000fca0000000008 */
[----:B------:R-:W-:-:S04]  /*1260*/  SHF.R.U32.HI R3, RZ, 0x17, R2 ;  /* 0x00000017ff037819 */ /* 0x000fc80000011602 */
[----:B------:R-:W-:-:S05]  /*1270*/  LOP3.LUT R3, R3, 0xff, RZ, 0xc0, !PT ;  /* 0x000000ff03037812 */ /* 0x000fca00078ec0ff */
[----:B------:R-:W-:-:S04]  /*1280*/  IMAD.IADD R9, R3, 0x1, R7 ;  /* 0x0000000103097824 */ /* 0x000fc800078e0207 */
[----:B------:R-:W-:-:S05]  /*1290*/  VIADD R3, R9, 0xffffffff ;  /* 0xffffffff09037836 */ /* 0x000fca0000000000 */
[----:B------:R-:W-:-:S13]  /*12a0*/  ISETP.GE.U32.AND P0, PT, R3, 0xfe, PT ;  /* 0x000000fe0300780c */ /* 0x000fda0003f06070 */
[----:B------:R-:W-:Y:S05]  /*12b0*/  @!P0 BRA `(.L_x_43) ;  /* 0x0000000000808947 */ /* 0x000fea0003800000 */
[----:B------:R-:W-:-:S13]  /*12c0*/  ISETP.GT.AND P0, PT, R9, 0xfe, PT ;  /* 0x000000fe0900780c */ /* 0x000fda0003f04270 */
[----:B------:R-:W-:Y:S05]  /*12d0*/  @P0 BRA `(.L_x_44) ;  /* 0x00000000006c0947 */ /* 0x000fea0003800000 */
[----:B------:R-:W-:-:S13]  /*12e0*/  ISETP.GE.AND P0, PT, R9, 0x1, PT ;  /* 0x000000010900780c */ /* 0x000fda0003f06270 */
[----:B------:R-:W-:Y:S05]  /*12f0*/  @P0 BRA `(.L_x_45) ;  /* 0x0000000000740947 */ /* 0x000fea0003800000 */
[----:B------:R-:W-:Y:S02]  /*1300*/  ISETP.GE.AND P0, PT, R9, -0x18, PT ;  /* 0xffffffe80900780c */ /* 0x000fe40003f06270 */
[----:B------:R-:W-:-:S11]  /*1310*/  LOP3.LUT R2, R2, 0x80000000, RZ, 0xc0, !PT ;  /* 0x8000000002027812 */ /* 0x000fd600078ec0ff */
[----:B------:R-:W-:Y:S05]  /*1320*/  @!P0 BRA `(.L_x_45) ;  /* 0x0000000000688947 */ /* 0x000fea0003800000 */
[-CC-:B------:R-:W-:Y:S01]  /*1330*/  FFMA.RZ R3, R15, R11.reuse, R8.reuse ;  /* 0x0000000b0f037223 */ /* 0x180fe2000000c008 */
[C---:B------:R-:W-:Y:S01]  /*1340*/  VIADD R10, R9.reuse, 0x20 ;  /* 0x00000020090a7836 */ /* 0x040fe20000000000 */
[C---:B------:R-:W-:Y:S02]  /*1350*/  ISETP.NE.AND P2, PT, R9.reuse, RZ, PT ;  /* 0x000000ff0900720c */ /* 0x040fe40003f45270 */
[----:B------:R-:W-:Y:S01]  /*1360*/  ISETP.NE.AND P1, PT, R9, RZ, PT ;  /* 0x000000ff0900720c */ /* 0x000fe20003f25270 */
[----:B------:R-:W-:Y:S01]  /*1370*/  IMAD.MOV R9, RZ, RZ, -R9 ;  /* 0x000000ffff097224 */ /* 0x000fe200078e0a09 */
[----:B------:R-:W-:Y:S01]  /*1380*/  LOP3.LUT R7, R3, 0x7fffff, RZ, 0xc0, !PT ;  /* 0x007fffff03077812 */ /* 0x000fe200078ec0ff */
[CCC-:B------:R-:W-:Y:S01]  /*1390*/  FFMA.RP R3, R15.reuse, R11.reuse, R8.reuse ;  /* 0x0000000b0f037223 */ /* 0x1c0fe20000008008 */
[----:B------:R-:W-:Y:S02]  /*13a0*/  FFMA.RM R8, R15, R11, R8 ;  /* 0x0000000b0f087223 */ /* 0x000fe40000004008 */
[----:B------:R-:W-:-:S03]  /*13b0*/  LOP3.LUT R7, R7, 0x800000, RZ, 0xfc, !PT ;  /* 0x0080000007077812 */ /* 0x000fc600078efcff */
[----:B------:R-:W-:Y:S02]  /*13c0*/  FSETP.NEU.FTZ.AND P0, PT, R3, R8, PT ;  /* 0x000000080300720b */ /* 0x000fe40003f1d000 */
[----:B------:R-:W-:Y:S02]  /*13d0*/  SHF.L.U32 R10, R7, R10, RZ ;  /* 0x0000000a070a7219 */ /* 0x000fe400000006ff */
[----:B------:R-:W-:Y:S02]  /*13e0*/  SEL R8, R9, RZ, P2 ;  /* 0x000000ff09087207 */ /* 0x000fe40001000000 */
[----:B------:R-:W-:Y:S02]  /*13f0*/  ISETP.NE.AND P1, PT, R10, RZ, P1 ;  /* 0x000000ff0a00720c */ /* 0x000fe40000f25270 */
[----:B------:R-:W-:Y:S02]  /*1400*/  SHF.R.U32.HI R8, RZ, R8, R7 ;  /* 0x00000008ff087219 */ /* 0x000fe40000011607 */
[----:B------:R-:W-:-:S02]  /*1410*/  PLOP3.LUT P0, PT, P0, P1, PT, 0xf8, 0x8f ;  /* 0x00000000008f781c */ /* 0x000fc40000703f70 */
[----:B------:R-:W-:Y:S02]  /*1420*/  SHF.R.U32.HI R10, RZ, 0x1, R8 ;  /* 0x00000001ff0a7819 */ /* 0x000fe40000011608 */
[----:B------:R-:W-:-:S04]  /*1430*/  SEL R3, RZ, 0x1, !P0 ;  /* 0x00000001ff037807 */ /* 0x000fc80004000000 */
[----:B------:R-:W-:-:S04]  /*1440*/  LOP3.LUT R3, R3, 0x1, R10, 0xf8, !PT ;  /* 0x0000000103037812 */ /* 0x000fc800078ef80a */
[----:B------:R-:W-:-:S05]  /*1450*/  LOP3.LUT R3, R3, R8, RZ, 0xc0, !PT ;  /* 0x0000000803037212 */ /* 0x000fca00078ec0ff */
[----:B------:R-:W-:-:S05]  /*1460*/  IMAD.IADD R3, R10, 0x1, R3 ;  /* 0x000000010a037824 */ /* 0x000fca00078e0203 */
[----:B------:R-:W-:Y:S01]  /*1470*/  LOP3.LUT R2, R3, R2, RZ, 0xfc, !PT ;  /* 0x0000000203027212 */ /* 0x000fe200078efcff */
[----:B------:R-:W-:Y:S06]  /*1480*/  BRA `(.L_x_45) ;  /* 0x0000000000107947 */ /* 0x000fec0003800000 */
.L_x_44:
[----:B------:R-:W-:-:S04]  /*1490*/  LOP3.LUT R2, R2, 0x80000000, RZ, 0xc0, !PT ;  /* 0x8000000002027812 */ /* 0x000fc800078ec0ff */
[----:B------:R-:W-:Y:S01]  /*14a0*/  LOP3.LUT R2, R2, 0x7f800000, RZ, 0xfc, !PT ;  /* 0x7f80000002027812 */ /* 0x000fe200078efcff */
[----:B------:R-:W-:Y:S06]  /*14b0*/  BRA `(.L_x_45) ;  /* 0x0000000000047947 */ /* 0x000fec0003800000 */
.L_x_43:
[----:B------:R-:W-:-:S07]  /*14c0*/  IMAD R2, R7, 0x800000, R2 ;  /* 0x0080000007027824 */ /* 0x000fce00078e0202 */
.L_x_45:
[----:B------:R-:W-:Y:S05]  /*14d0*/  BSYNC.RECONVERGENT B2 ;  /* 0x0000000000027941 */ /* 0x000fea0003800200 */
.L_x_42:
[----:B------:R-:W-:Y:S05]  /*14e0*/  BRA `(.L_x_46) ;  /* 0x0000000000207947 */ /* 0x000fea0003800000 */
.L_x_41:
[----:B------:R-:W-:-:S04]  /*14f0*/  LOP3.LUT R2, R9, 0x80000000, R8, 0x48, !PT ;  /* 0x8000000009027812 */ /* 0x000fc800078e4808 */
[----:B------:R-:W-:Y:S01]  /*1500*/  LOP3.LUT R2, R2, 0x7f800000, RZ, 0xfc, !PT ;  /* 0x7f80000002027812 */ /* 0x000fe200078efcff */
[----:B------:R-:W-:Y:S06]  /*1510*/  BRA `(.L_x_46) ;  /* 0x0000000000147947 */ /* 0x000fec0003800000 */
.L_x_40:
[----:B------:R-:W-:Y:S01]  /*1520*/  LOP3.LUT R2, R9, 0x80000000, R8, 0x48, !PT ;  /* 0x8000000009027812 */ /* 0x000fe200078e4808 */
[----:B------:R-:W-:Y:S06]  /*1530*/  BRA `(.L_x_46) ;  /* 0x00000000000c7947 */ /* 0x000fec0003800000 */
.L_x_39:
[----:B------:R-:W0:Y:S01]  /*1540*/  MUFU.RSQ R2, -QNAN ;  /* 0xffc0000000027908 */ /* 0x000e220000001400 */
[----:B------:R-:W-:Y:S05]  /*1550*/  BRA `(.L_x_46) ;  /* 0x0000000000047947 */ /* 0x000fea0003800000 */
.L_x_38:
[----:B------:R-:W-:-:S07]  /*1560*/  FADD.FTZ R2, R0, R3 ;  /* 0x0000000300027221 */ /* 0x000fce0000010000 */
.L_x_46:
[----:B------:R-:W-:Y:S05]  /*1570*/  BSYNC.RECONVERGENT B1 ;  /* 0x0000000000017941 */ /* 0x000fea0003800200 */
.L_x_36:
[----:B------:R-:W-:-:S04]  /*1580*/  IMAD.MOV.U32 R7, RZ, RZ, 0x0 ;  /* 0x00000000ff077424 */ /* 0x000fc800078e00ff */
[----:B0-----:R-:W-:Y:S05]  /*1590*/  RET.REL.NODEC R6 `(_Z11mexican_hatPffff) ;  /* 0xffffffe806987950 */ /* 0x001fea0003c3ffff */
.L_x_47:
        /* <DEDUP_REMOVED lines=14> */
.L_x_50:


//--------------------- .nv.shared.reserved.0     --------------------------
	.section	.nv.shared.reserved.0,"aw",@nobits
	.weak		__nv_reservedSMEM_offset_0_alias
	.size		__nv_reservedSMEM_offset_0_alias, 0, 64
	.other		__nv_reservedSMEM_offset_0_alias,@"STO_CUDA_RESERVED_SHARED STV_DEFAULT"
__nv_reservedSMEM_offset_0_alias:
	.zero		0
	.zero		64


//--------------------- .nv.shared._Z28cross_correlate_with_waveletPfS_S_ii --------------------------
	.section	.nv.shared._Z28cross_correlate_with_waveletPfS_S_ii,"aw",@nobits
	.sectionflags	@""
	.align	4
.nv.shared._Z28cross_correlate_with_waveletPfS_S_ii:
	.zero		1056


//--------------------- .nv.constant0._Z6get_rrPiS_S_iii --------------------------
	.section	.nv.constant0._Z6get_rrPiS_S_iii,"a",@progbits
	.sectionflags	@""
	.align	4
.nv.constant0._Z6get_rrPiS_S_iii:
	.zero		932


//--------------------- .nv.constant0._Z14get_compact_rrPiS_ii --------------------------
	.section	.nv.constant0._Z14get_compact_rrPiS_ii,"a",@progbits
	.sectionflags	@""
	.align	4
.nv.constant0._Z14get_compact_rrPiS_ii:
	.zero		920


//--------------------- .nv.constant0._Z7scatterPiS_S_S_i --------------------------
	.section	.nv.constant0._Z7scatterPiS_S_S_i,"a",@progbits
	.sectionflags	@""
	.align	4
.nv.constant0._Z7scatterPiS_S_S_i:
	.zero		932


//--------------------- .nv.constant0._Z7nonzeroPiS_i --------------------------
	.section	.nv.constant0._Z7nonzeroPiS_i,"a",@progbits
	.sectionflags	@""
	.align	4
.nv.constant0._Z7nonzeroPiS_i:
	.zero		916


//--------------------- .nv.constant0._Z13index_of_peakPiS_S_ --------------------------
	.section	.nv.constant0._Z13index_of_peakPiS_S_,"a",@progbits
	.sectionflags	@""
	.align	4
.nv.constant0._Z13index_of_peakPiS_S_:
	.zero		920


//--------------------- .nv.constant0._Z19int_3_median_filterPiS_ --------------------------
	.section	.nv.constant0._Z19int_3_median_filterPiS_,"a",@progbits
	.sectionflags	@""
	.align	4
.nv.constant0._Z19int_3_median_filterPiS_:
	.zero		912


//--------------------- .nv.constant0._Z22int_3_median_reductionPiS_S_S_ --------------------------
	.section	.nv.constant0._Z22int_3_median_reductionPiS_S_S_,"a",@progbits
	.sectionflags	@""
	.align	4
.nv.constant0._Z22int_3_median_reductionPiS_S_S_:
	.zero		928


//--------------------- .nv.constant0._Z11merge_leadsPiS_iS_iS_i --------------------------
	.section	.nv.constant0._Z11merge_leadsPiS_iS_iS_i,"a",@progbits
	.sectionflags	@""
	.align	4
.nv.constant0._Z11merge_leadsPiS_iS_iS_i:
	.zero		948


//--------------------- .nv.constant0._Z11edge_detectPiS_i --------------------------
	.section	.nv.constant0._Z11edge_detectPiS_i,"a",@progbits
	.sectionflags	@""
	.align	4
.nv.constant0._Z11edge_detectPiS_i:
	.zero		916


//--------------------- .nv.constant0._Z9thresholdPiPff --------------------------
	.section	.nv.constant0._Z9thresholdPiPff,"a",@progbits
	.sectionflags	@""
	.align	4
.nv.constant0._Z9thresholdPiPff:
	.zero		916


//--------------------- .nv.constant0._Z28cross_correlate_with_waveletPfS_S_ii --------------------------
	.section	.nv.constant0._Z28cross_correlate_with_waveletPfS_S_ii,"a",@progbits
	.sectionflags	@""
	.align	4
.nv.constant0._Z28cross_correlate_with_waveletPfS_S_ii:
	.zero		928


//--------------------- .nv.constant0._Z8to_floatPfP6__halfi --------------------------
	.section	.nv.constant0._Z8to_floatPfP6__halfi,"a",@progbits
	.sectionflags	@""
	.align	4
.nv.constant0._Z8to_floatPfP6__halfi:
	.zero		916


//--------------------- .nv.constant0._Z11mexican_hatPffff --------------------------
	.section	.nv.constant0._Z11mexican_hatPffff,"a",@progbits
	.sectionflags	@""
	.align	4
.nv.constant0._Z11mexican_hatPffff:
	.zero		916


//--------------------- SYMBOLS --------------------------

	.type		.nv.reservedSmem.offset0,@object
	.size		.nv.reservedSmem.offset0,0x4
	.type		.nv.reservedSmem.cap,@object
	.size		.nv.reservedSmem.cap,0x4
